//
// Generated by NVIDIA NVVM Compiler
//
// Compiler Build ID: CL-36424714
// Cuda compilation tools, release 13.0, V13.0.88
// Based on NVVM 20.0.0
//

.version 9.0
.target sm_100
.address_size 64

	// .globl	_Z33precompute_local_heuristic_kernelPfiiiiif
.global .align 4 .b8 D_DX_DEV[32] = {1, 0, 0, 0, 0, 0, 0, 0, 255, 255, 255, 255, 0, 0, 0, 0, 1, 0, 0, 0, 255, 255, 255, 255, 255, 255, 255, 255, 1};
.global .align 4 .b8 D_DY_DEV[32] = {0, 0, 0, 0, 1, 0, 0, 0, 0, 0, 0, 0, 255, 255, 255, 255, 1, 0, 0, 0, 1, 0, 0, 0, 255, 255, 255, 255, 255, 255, 255, 255};
.extern .shared .align 16 .b8 shared_minBucket[];

.visible .entry _Z33precompute_local_heuristic_kernelPfiiiiif(
	.param .u64 .ptr .align 1 _Z33precompute_local_heuristic_kernelPfiiiiif_param_0,
	.param .u32 _Z33precompute_local_heuristic_kernelPfiiiiif_param_1,
	.param .u32 _Z33precompute_local_heuristic_kernelPfiiiiif_param_2,
	.param .u32 _Z33precompute_local_heuristic_kernelPfiiiiif_param_3,
	.param .u32 _Z33precompute_local_heuristic_kernelPfiiiiif_param_4,
	.param .u32 _Z33precompute_local_heuristic_kernelPfiiiiif_param_5,
	.param .f32 _Z33precompute_local_heuristic_kernelPfiiiiif_param_6
)
{
	.reg .pred 	%p<7>;
	.reg .b32 	%r<25>;
	.reg .b32 	%f<18>;
	.reg .b64 	%rd<7>;

	ld.param.u64 	%rd2, [_Z33precompute_local_heuristic_kernelPfiiiiif_param_0];
	ld.param.u32 	%r8, [_Z33precompute_local_heuristic_kernelPfiiiiif_param_1];
	ld.param.u32 	%r11, [_Z33precompute_local_heuristic_kernelPfiiiiif_param_2];
	ld.param.u32 	%r9, [_Z33precompute_local_heuristic_kernelPfiiiiif_param_3];
	ld.param.u32 	%r10, [_Z33precompute_local_heuristic_kernelPfiiiiif_param_4];
	ld.param.u32 	%r12, [_Z33precompute_local_heuristic_kernelPfiiiiif_param_5];
	ld.param.f32 	%f5, [_Z33precompute_local_heuristic_kernelPfiiiiif_param_6];
	cvta.to.global.u64 	%rd1, %rd2;
	mov.u32 	%r13, %ctaid.x;
	mov.u32 	%r14, %ntid.x;
	mov.u32 	%r15, %tid.x;
	mad.lo.s32 	%r23, %r13, %r14, %r15;
	mov.u32 	%r16, %nctaid.x;
	mul.lo.s32 	%r2, %r14, %r16;
	mul.lo.s32 	%r3, %r11, %r8;
	cvt.rn.f32.s32 	%f6, %r12;
	mul.f32 	%f1, %f6, %f6;
	setp.ge.s32 	%p1, %r23, %r3;
	@%p1 bra 	$L__BB0_9;
	setp.lt.s32 	%p2, %r8, 1;
	@%p2 bra 	$L__BB0_2;
	bra.uni 	$L__BB0_6;
$L__BB0_2:
	not.b32 	%r21, %r9;
	cvt.rn.f32.s32 	%f13, %r21;
	not.b32 	%r22, %r10;
	cvt.rn.f32.s32 	%f14, %r22;
	mul.f32 	%f15, %f14, %f14;
	fma.rn.f32 	%f2, %f13, %f13, %f15;
	add.f32 	%f3, %f2, 0f3089705F;
	sqrt.rn.f32 	%f16, %f3;
	mul.f32 	%f17, %f5, %f16;
$L__BB0_3:
	setp.gtu.f32 	%p5, %f2, %f1;
	@%p5 bra 	$L__BB0_5;
	mul.wide.s32 	%rd5, %r23, 4;
	add.s64 	%rd6, %rd1, %rd5;
	st.global.f32 	[%rd6], %f17;
$L__BB0_5:
	add.s32 	%r23, %r23, %r2;
	setp.lt.s32 	%p6, %r23, %r3;
	@%p6 bra 	$L__BB0_3;
	bra.uni 	$L__BB0_9;
$L__BB0_6:
	div.s32 	%r17, %r23, %r8;
	mad.lo.s32 	%r18, %r17, %r8, %r9;
	sub.s32 	%r19, %r23, %r18;
	cvt.rn.f32.s32 	%f7, %r19;
	sub.s32 	%r20, %r17, %r10;
	cvt.rn.f32.s32 	%f8, %r20;
	mul.f32 	%f9, %f8, %f8;
	fma.rn.f32 	%f4, %f7, %f7, %f9;
	setp.gtu.f32 	%p3, %f4, %f1;
	@%p3 bra 	$L__BB0_8;
	add.f32 	%f10, %f4, 0f3089705F;
	sqrt.rn.f32 	%f11, %f10;
	mul.f32 	%f12, %f5, %f11;
	mul.wide.s32 	%rd3, %r23, 4;
	add.s64 	%rd4, %rd1, %rd3;
	st.global.f32 	[%rd4], %f12;
$L__BB0_8:
	add.s32 	%r23, %r23, %r2;
	setp.lt.s32 	%p4, %r23, %r3;
	@%p4 bra 	$L__BB0_6;
$L__BB0_9:
	ret;

}
	// .globl	_Z26relaxLightEdgesHADS_KernelPK18LogicalGridInfoGPUPK20ElevationGridInfoGPUPfPiS6_iS6_S6_ffPKfiiff
.visible .entry _Z26relaxLightEdgesHADS_KernelPK18LogicalGridInfoGPUPK20ElevationGridInfoGPUPfPiS6_iS6_S6_ffPKfiiff(
	.param .u64 .ptr .align 1 _Z26relaxLightEdgesHADS_KernelPK18LogicalGridInfoGPUPK20ElevationGridInfoGPUPfPiS6_iS6_S6_ffPKfiiff_param_0,
	.param .u64 .ptr .align 1 _Z26relaxLightEdgesHADS_KernelPK18LogicalGridInfoGPUPK20ElevationGridInfoGPUPfPiS6_iS6_S6_ffPKfiiff_param_1,
	.param .u64 .ptr .align 1 _Z26relaxLightEdgesHADS_KernelPK18LogicalGridInfoGPUPK20ElevationGridInfoGPUPfPiS6_iS6_S6_ffPKfiiff_param_2,
	.param .u64 .ptr .align 1 _Z26relaxLightEdgesHADS_KernelPK18LogicalGridInfoGPUPK20ElevationGridInfoGPUPfPiS6_iS6_S6_ffPKfiiff_param_3,
	.param .u64 .ptr .align 1 _Z26relaxLightEdgesHADS_KernelPK18LogicalGridInfoGPUPK20ElevationGridInfoGPUPfPiS6_iS6_S6_ffPKfiiff_param_4,
	.param .u32 _Z26relaxLightEdgesHADS_KernelPK18LogicalGridInfoGPUPK20ElevationGridInfoGPUPfPiS6_iS6_S6_ffPKfiiff_param_5,
	.param .u64 .ptr .align 1 _Z26relaxLightEdgesHADS_KernelPK18LogicalGridInfoGPUPK20ElevationGridInfoGPUPfPiS6_iS6_S6_ffPKfiiff_param_6,
	.param .u64 .ptr .align 1 _Z26relaxLightEdgesHADS_KernelPK18LogicalGridInfoGPUPK20ElevationGridInfoGPUPfPiS6_iS6_S6_ffPKfiiff_param_7,
	.param .f32 _Z26relaxLightEdgesHADS_KernelPK18LogicalGridInfoGPUPK20ElevationGridInfoGPUPfPiS6_iS6_S6_ffPKfiiff_param_8,
	.param .f32 _Z26relaxLightEdgesHADS_KernelPK18LogicalGridInfoGPUPK20ElevationGridInfoGPUPfPiS6_iS6_S6_ffPKfiiff_param_9,
	.param .u64 .ptr .align 1 _Z26relaxLightEdgesHADS_KernelPK18LogicalGridInfoGPUPK20ElevationGridInfoGPUPfPiS6_iS6_S6_ffPKfiiff_param_10,
	.param .u32 _Z26relaxLightEdgesHADS_KernelPK18LogicalGridInfoGPUPK20ElevationGridInfoGPUPfPiS6_iS6_S6_ffPKfiiff_param_11,
	.param .u32 _Z26relaxLightEdgesHADS_KernelPK18LogicalGridInfoGPUPK20ElevationGridInfoGPUPfPiS6_iS6_S6_ffPKfiiff_param_12,
	.param .f32 _Z26relaxLightEdgesHADS_KernelPK18LogicalGridInfoGPUPK20ElevationGridInfoGPUPfPiS6_iS6_S6_ffPKfiiff_param_13,
	.param .f32 _Z26relaxLightEdgesHADS_KernelPK18LogicalGridInfoGPUPK20ElevationGridInfoGPUPfPiS6_iS6_S6_ffPKfiiff_param_14
)
{
	.reg .pred 	%p<40>;
	.reg .b16 	%rs<5>;
	.reg .b32 	%r<84>;
	.reg .b32 	%f<158>;
	.reg .b64 	%rd<76>;

	ld.param.u64 	%rd11, [_Z26relaxLightEdgesHADS_KernelPK18LogicalGridInfoGPUPK20ElevationGridInfoGPUPfPiS6_iS6_S6_ffPKfiiff_param_0];
	ld.param.u64 	%rd12, [_Z26relaxLightEdgesHADS_KernelPK18LogicalGridInfoGPUPK20ElevationGridInfoGPUPfPiS6_iS6_S6_ffPKfiiff_param_1];
	ld.param.u64 	%rd18, [_Z26relaxLightEdgesHADS_KernelPK18LogicalGridInfoGPUPK20ElevationGridInfoGPUPfPiS6_iS6_S6_ffPKfiiff_param_2];
	ld.param.u64 	%rd14, [_Z26relaxLightEdgesHADS_KernelPK18LogicalGridInfoGPUPK20ElevationGridInfoGPUPfPiS6_iS6_S6_ffPKfiiff_param_4];
	ld.param.u64 	%rd16, [_Z26relaxLightEdgesHADS_KernelPK18LogicalGridInfoGPUPK20ElevationGridInfoGPUPfPiS6_iS6_S6_ffPKfiiff_param_7];
	ld.param.u32 	%r26, [_Z26relaxLightEdgesHADS_KernelPK18LogicalGridInfoGPUPK20ElevationGridInfoGPUPfPiS6_iS6_S6_ffPKfiiff_param_11];
	ld.param.u32 	%r27, [_Z26relaxLightEdgesHADS_KernelPK18LogicalGridInfoGPUPK20ElevationGridInfoGPUPfPiS6_iS6_S6_ffPKfiiff_param_12];
	ld.param.f32 	%f25, [_Z26relaxLightEdgesHADS_KernelPK18LogicalGridInfoGPUPK20ElevationGridInfoGPUPfPiS6_iS6_S6_ffPKfiiff_param_13];
	cvta.to.global.u64 	%rd1, %rd12;
	cvta.to.global.u64 	%rd2, %rd18;
	cvta.to.global.u64 	%rd3, %rd11;
	mov.u32 	%r28, %ctaid.x;
	mov.u32 	%r1, %ntid.x;
	mov.u32 	%r29, %tid.x;
	mad.lo.s32 	%r80, %r28, %r1, %r29;
	ld.global.v2.u32 	{%r3, %r30}, [%rd3];
	mul.lo.s32 	%r4, %r30, %r3;
	setp.ge.s32 	%p1, %r80, %r4;
	@%p1 bra 	$L__BB1_38;
	setp.eq.s64 	%p2, %rd12, 0;
	setp.eq.s64 	%p3, %rd11, 0;
	or.pred  	%p4, %p3, %p2;
	@%p4 bra 	$L__BB1_38;
	mov.u32 	%r31, %nctaid.x;
	mul.lo.s32 	%r5, %r1, %r31;
	cvta.to.global.u64 	%rd4, %rd14;
	cvta.to.global.u64 	%rd5, %rd16;
	mov.u64 	%rd41, D_DX_DEV;
$L__BB1_3:
	ld.param.u32 	%r79, [_Z26relaxLightEdgesHADS_KernelPK18LogicalGridInfoGPUPK20ElevationGridInfoGPUPfPiS6_iS6_S6_ffPKfiiff_param_5];
	ld.param.u64 	%rd73, [_Z26relaxLightEdgesHADS_KernelPK18LogicalGridInfoGPUPK20ElevationGridInfoGPUPfPiS6_iS6_S6_ffPKfiiff_param_3];
	cvta.to.global.u64 	%rd19, %rd73;
	mul.wide.s32 	%rd20, %r80, 4;
	add.s64 	%rd21, %rd19, %rd20;
	ld.global.u32 	%r32, [%rd21];
	setp.ne.s32 	%p5, %r32, %r79;
	@%p5 bra 	$L__BB1_37;
	add.s64 	%rd23, %rd2, %rd20;
	ld.global.f32 	%f1, [%rd23];
	setp.geu.f32 	%p6, %f1, 0f7F7FFFFF;
	@%p6 bra 	$L__BB1_37;
	setp.lt.s32 	%p7, %r3, 1;
	mov.b32 	%r81, -1;
	mov.u32 	%r82, %r81;
	@%p7 bra 	$L__BB1_7;
	div.s32 	%r82, %r80, %r3;
	mul.lo.s32 	%r34, %r82, %r3;
	sub.s32 	%r81, %r80, %r34;
$L__BB1_7:
	sub.s32 	%r35, %r81, %r26;
	cvt.rn.f32.s32 	%f28, %r35;
	sub.s32 	%r36, %r82, %r27;
	cvt.rn.f32.s32 	%f29, %r36;
	mul.f32 	%f30, %f29, %f29;
	fma.rn.f32 	%f31, %f28, %f28, %f30;
	add.f32 	%f32, %f31, 0f3089705F;
	sqrt.rn.f32 	%f33, %f32;
	mul.f32 	%f2, %f25, %f33;
	ld.global.f32 	%f3, [%rd3+8];
	ld.global.u64 	%rd6, [%rd1+24];
	setp.eq.s64 	%p8, %rd6, 0;
	mov.f32 	%f154, 0f00000000;
	@%p8 bra 	$L__BB1_12;
	ld.global.u32 	%r11, [%rd1];
	setp.lt.s32 	%p9, %r11, 1;
	@%p9 bra 	$L__BB1_12;
	ld.global.u32 	%r12, [%rd1+4];
	setp.lt.s32 	%p10, %r12, 1;
	@%p10 bra 	$L__BB1_12;
	ld.global.f32 	%f37, [%rd1+8];
	abs.f32 	%f38, %f37;
	setp.lt.f32 	%p11, %f38, 0f358637BD;
	@%p11 bra 	$L__BB1_12;
	ld.global.v2.f32 	{%f39, %f40}, [%rd1+16];
	ld.global.f32 	%f41, [%rd1+12];
	cvt.rn.f32.s32 	%f42, %r81;
	add.f32 	%f43, %f42, 0f3F000000;
	mul.f32 	%f44, %f43, %f3;
	sub.f32 	%f45, %f44, %f39;
	mul.f32 	%f46, %f45, %f41;
	cvt.rn.f32.s32 	%f47, %r82;
	add.f32 	%f48, %f47, 0f3F000000;
	mul.f32 	%f49, %f48, %f3;
	sub.f32 	%f50, %f49, %f40;
	mul.f32 	%f51, %f50, %f41;
	cvt.rmi.f32.f32 	%f52, %f46;
	cvt.rzi.s32.f32 	%r37, %f52;
	cvt.rmi.f32.f32 	%f53, %f51;
	cvt.rzi.s32.f32 	%r38, %f53;
	add.s32 	%r39, %r11, -1;
	min.s32 	%r40, %r37, %r39;
	max.s32 	%r41, %r40, 0;
	add.s32 	%r42, %r12, -1;
	min.s32 	%r43, %r38, %r42;
	max.s32 	%r44, %r43, 0;
	add.s32 	%r45, %r37, 1;
	min.s32 	%r46, %r45, %r39;
	max.s32 	%r47, %r46, 0;
	add.s32 	%r48, %r38, 1;
	min.s32 	%r49, %r48, %r42;
	max.s32 	%r50, %r49, 0;
	mul.wide.u32 	%rd24, %r44, %r11;
	cvt.u64.u32 	%rd25, %r41;
	add.s64 	%rd26, %rd24, %rd25;
	cvt.u64.u32 	%rd27, %r47;
	add.s64 	%rd28, %rd24, %rd27;
	mul.wide.u32 	%rd29, %r50, %r11;
	add.s64 	%rd30, %rd29, %rd25;
	add.s64 	%rd31, %rd29, %rd27;
	shl.b64 	%rd32, %rd26, 2;
	add.s64 	%rd33, %rd6, %rd32;
	ld.f32 	%f54, [%rd33];
	shl.b64 	%rd34, %rd28, 2;
	add.s64 	%rd35, %rd6, %rd34;
	ld.f32 	%f55, [%rd35];
	shl.b64 	%rd36, %rd30, 2;
	add.s64 	%rd37, %rd6, %rd36;
	ld.f32 	%f56, [%rd37];
	shl.b64 	%rd38, %rd31, 2;
	add.s64 	%rd39, %rd6, %rd38;
	ld.f32 	%f57, [%rd39];
	cvt.rn.f32.s32 	%f58, %r37;
	sub.f32 	%f59, %f46, %f58;
	min.f32 	%f60, %f59, 0f3F800000;
	max.f32 	%f61, %f60, 0f00000000;
	cvt.rn.f32.s32 	%f62, %r38;
	sub.f32 	%f63, %f51, %f62;
	min.f32 	%f64, %f63, 0f3F800000;
	max.f32 	%f65, %f64, 0f00000000;
	mov.f32 	%f66, 0f3F800000;
	sub.f32 	%f67, %f66, %f61;
	mul.f32 	%f68, %f61, %f55;
	fma.rn.f32 	%f69, %f54, %f67, %f68;
	mul.f32 	%f70, %f61, %f57;
	fma.rn.f32 	%f71, %f67, %f56, %f70;
	sub.f32 	%f72, %f66, %f65;
	mul.f32 	%f73, %f65, %f71;
	fma.rn.f32 	%f154, %f72, %f69, %f73;
$L__BB1_12:
	ld.param.f32 	%f150, [_Z26relaxLightEdgesHADS_KernelPK18LogicalGridInfoGPUPK20ElevationGridInfoGPUPfPiS6_iS6_S6_ffPKfiiff_param_14];
	mul.f32 	%f6, %f150, %f2;
	mov.b32 	%r83, 0;
$L__BB1_13:
	mul.wide.u32 	%rd40, %r83, 4;
	add.s64 	%rd42, %rd41, %rd40;
	ld.global.u32 	%r14, [%rd42];
	add.s32 	%r15, %r14, %r81;
	mov.u64 	%rd43, D_DY_DEV;
	add.s64 	%rd44, %rd43, %rd40;
	ld.global.u32 	%r52, [%rd44];
	add.s32 	%r17, %r52, %r82;
	or.b32  	%r53, %r15, %r17;
	setp.ge.s32 	%p12, %r15, %r3;
	setp.lt.s32 	%p13, %r53, 0;
	or.pred  	%p14, %p13, %p12;
	@%p14 bra 	$L__BB1_36;
	ld.global.u32 	%r54, [%rd3+4];
	setp.ge.s32 	%p15, %r17, %r54;
	@%p15 bra 	$L__BB1_36;
	ld.param.u64 	%rd75, [_Z26relaxLightEdgesHADS_KernelPK18LogicalGridInfoGPUPK20ElevationGridInfoGPUPfPiS6_iS6_S6_ffPKfiiff_param_10];
	mad.lo.s32 	%r18, %r17, %r3, %r15;
	cvta.to.global.u64 	%rd45, %rd75;
	mul.wide.s32 	%rd46, %r18, 4;
	add.s64 	%rd47, %rd45, %rd46;
	ld.global.f32 	%f155, [%rd47];
	setp.geu.f32 	%p16, %f155, 0f00000000;
	@%p16 bra 	$L__BB1_17;
	sub.s32 	%r55, %r15, %r26;
	cvt.rn.f32.s32 	%f74, %r55;
	sub.s32 	%r56, %r17, %r27;
	cvt.rn.f32.s32 	%f75, %r56;
	mul.f32 	%f76, %f75, %f75;
	fma.rn.f32 	%f77, %f74, %f74, %f76;
	add.f32 	%f78, %f77, 0f3089705F;
	sqrt.rn.f32 	%f79, %f78;
	mul.f32 	%f155, %f25, %f79;
$L__BB1_17:
	setp.gt.f32 	%p17, %f155, %f6;
	mov.f32 	%f157, 0f7F7FFFFF;
	@%p17 bra 	$L__BB1_36;
	ld.global.u64 	%rd7, [%rd3+16];
	setp.eq.s64 	%p18, %rd7, 0;
	@%p18 bra 	$L__BB1_31;
	ld.global.u64 	%rd8, [%rd3+24];
	setp.eq.s64 	%p19, %rd8, 0;
	@%p19 bra 	$L__BB1_31;
	ld.global.u32 	%r19, [%rd3];
	setp.ge.s32 	%p20, %r15, %r19;
	@%p20 bra 	$L__BB1_31;
	ld.global.f32 	%f10, [%rd3+8];
	setp.le.f32 	%p21, %f10, 0f358637BD;
	@%p21 bra 	$L__BB1_31;
	mad.lo.s32 	%r57, %r19, %r17, %r15;
	cvt.u64.u32 	%rd48, %r57;
	mul.wide.u32 	%rd49, %r57, 4;
	add.s64 	%rd50, %rd7, %rd49;
	ld.f32 	%f11, [%rd50];
	add.s64 	%rd51, %rd8, %rd48;
	ld.u8 	%rs1, [%rd51];
	setp.le.f32 	%p22, %f11, 0f00000000;
	shr.u16 	%rs3, %rs1, 2;
	and.b16  	%rs4, %rs3, 1;
	setp.eq.b16 	%p23, %rs4, 1;
	or.pred  	%p24, %p22, %p23;
	@%p24 bra 	$L__BB1_31;
	setp.ne.s32 	%p25, %r14, 0;
	setp.ne.s32 	%p26, %r52, 0;
	selp.f32 	%f86, 0f3FB504F3, 0f3F800000, %p26;
	selp.f32 	%f12, %f86, 0f3F800000, %p25;
	mul.f32 	%f13, %f12, %f10;
	setp.le.f32 	%p27, %f13, 0f358637BD;
	mov.f32 	%f156, 0f00000000;
	@%p27 bra 	$L__BB1_31;
	cvt.rn.f32.u32 	%f88, %r15;
	add.f32 	%f89, %f88, 0f3F000000;
	mul.f32 	%f14, %f89, %f10;
	cvt.rn.f32.u32 	%f90, %r17;
	add.f32 	%f91, %f90, 0f3F000000;
	mul.f32 	%f15, %f91, %f10;
	ld.global.u64 	%rd9, [%rd1+24];
	setp.eq.s64 	%p28, %rd9, 0;
	@%p28 bra 	$L__BB1_29;
	ld.global.u32 	%r20, [%rd1];
	setp.lt.s32 	%p29, %r20, 1;
	@%p29 bra 	$L__BB1_29;
	ld.global.u32 	%r21, [%rd1+4];
	setp.lt.s32 	%p30, %r21, 1;
	@%p30 bra 	$L__BB1_29;
	ld.global.f32 	%f95, [%rd1+8];
	abs.f32 	%f96, %f95;
	setp.lt.f32 	%p31, %f96, 0f358637BD;
	@%p31 bra 	$L__BB1_29;
	ld.global.v2.f32 	{%f97, %f98}, [%rd1+16];
	ld.global.f32 	%f99, [%rd1+12];
	sub.f32 	%f100, %f14, %f97;
	mul.f32 	%f101, %f100, %f99;
	sub.f32 	%f102, %f15, %f98;
	mul.f32 	%f103, %f102, %f99;
	cvt.rmi.f32.f32 	%f104, %f101;
	cvt.rzi.s32.f32 	%r58, %f104;
	cvt.rmi.f32.f32 	%f105, %f103;
	cvt.rzi.s32.f32 	%r59, %f105;
	add.s32 	%r60, %r20, -1;
	min.s32 	%r61, %r58, %r60;
	max.s32 	%r62, %r61, 0;
	add.s32 	%r63, %r21, -1;
	min.s32 	%r64, %r59, %r63;
	max.s32 	%r65, %r64, 0;
	add.s32 	%r66, %r58, 1;
	min.s32 	%r67, %r66, %r60;
	max.s32 	%r68, %r67, 0;
	add.s32 	%r69, %r59, 1;
	min.s32 	%r70, %r69, %r63;
	max.s32 	%r71, %r70, 0;
	mul.wide.u32 	%rd52, %r65, %r20;
	cvt.u64.u32 	%rd53, %r62;
	add.s64 	%rd54, %rd52, %rd53;
	cvt.u64.u32 	%rd55, %r68;
	add.s64 	%rd56, %rd52, %rd55;
	mul.wide.u32 	%rd57, %r71, %r20;
	add.s64 	%rd58, %rd57, %rd53;
	add.s64 	%rd59, %rd57, %rd55;
	shl.b64 	%rd60, %rd54, 2;
	add.s64 	%rd61, %rd9, %rd60;
	ld.f32 	%f106, [%rd61];
	shl.b64 	%rd62, %rd56, 2;
	add.s64 	%rd63, %rd9, %rd62;
	ld.f32 	%f107, [%rd63];
	shl.b64 	%rd64, %rd58, 2;
	add.s64 	%rd65, %rd9, %rd64;
	ld.f32 	%f108, [%rd65];
	shl.b64 	%rd66, %rd59, 2;
	add.s64 	%rd67, %rd9, %rd66;
	ld.f32 	%f109, [%rd67];
	cvt.rn.f32.s32 	%f110, %r58;
	sub.f32 	%f111, %f101, %f110;
	min.f32 	%f112, %f111, 0f3F800000;
	max.f32 	%f113, %f112, 0f00000000;
	cvt.rn.f32.s32 	%f114, %r59;
	sub.f32 	%f115, %f103, %f114;
	min.f32 	%f116, %f115, 0f3F800000;
	max.f32 	%f117, %f116, 0f00000000;
	mov.f32 	%f118, 0f3F800000;
	sub.f32 	%f119, %f118, %f113;
	mul.f32 	%f120, %f113, %f107;
	fma.rn.f32 	%f121, %f106, %f119, %f120;
	mul.f32 	%f122, %f113, %f109;
	fma.rn.f32 	%f123, %f119, %f108, %f122;
	sub.f32 	%f124, %f118, %f117;
	mul.f32 	%f125, %f117, %f123;
	fma.rn.f32 	%f156, %f124, %f121, %f125;
$L__BB1_29:
	sub.f32 	%f127, %f156, %f154;
	div.rn.f32 	%f128, %f127, %f13;
	add.f32 	%f129, %f128, 0f3D4CCCCD;
	abs.f32 	%f130, %f129;
	mul.f32 	%f131, %f130, 0fC0600000;
	fma.rn.f32 	%f132, %f131, 0f3BBB989D, 0f3F000000;
	cvt.sat.f32.f32 	%f133, %f132;
	mov.f32 	%f134, 0f4B400001;
	mov.f32 	%f135, 0f437C0000;
	fma.rm.f32 	%f136, %f133, %f135, %f134;
	add.f32 	%f137, %f136, 0fCB40007F;
	neg.f32 	%f138, %f137;
	fma.rn.f32 	%f139, %f131, 0f3FB8AA3B, %f138;
	fma.rn.f32 	%f140, %f131, 0f32A57060, %f139;
	mov.b32 	%r72, %f136;
	shl.b32 	%r73, %r72, 23;
	mov.b32 	%f141, %r73;
	ex2.approx.ftz.f32 	%f142, %f140;
	mul.f32 	%f18, %f142, %f141;
	setp.le.f32 	%p32, %f18, 0f358637BD;
	@%p32 bra 	$L__BB1_31;
	rcp.rn.f32 	%f143, %f18;
	mul.f32 	%f144, %f12, %f11;
	mul.f32 	%f145, %f144, %f143;
	max.f32 	%f157, %f145, 0f00000000;
$L__BB1_31:
	ld.param.f32 	%f149, [_Z26relaxLightEdgesHADS_KernelPK18LogicalGridInfoGPUPK20ElevationGridInfoGPUPfPiS6_iS6_S6_ffPKfiiff_param_9];
	setp.ge.f32 	%p33, %f157, 0f7F7FFFFF;
	setp.gt.f32 	%p34, %f157, %f149;
	or.pred  	%p35, %p33, %p34;
	@%p35 bra 	$L__BB1_36;
	add.f32 	%f21, %f1, %f157;
	mul.wide.s32 	%rd68, %r18, 4;
	add.s64 	%rd10, %rd2, %rd68;
	mov.b32 	%r22, %f21;
$L__BB1_33:
	ld.global.f32 	%f22, [%rd10];
	setp.leu.f32 	%p36, %f22, %f21;
	@%p36 bra 	$L__BB1_36;
	mov.b32 	%r74, %f22;
	atom.relaxed.global.cas.b32 	%r75, [%rd10], %r74, %r22;
	setp.ne.s32 	%p37, %r75, %r74;
	@%p37 bra 	$L__BB1_33;
	ld.param.f32 	%f148, [_Z26relaxLightEdgesHADS_KernelPK18LogicalGridInfoGPUPK20ElevationGridInfoGPUPfPiS6_iS6_S6_ffPKfiiff_param_8];
	ld.param.u64 	%rd74, [_Z26relaxLightEdgesHADS_KernelPK18LogicalGridInfoGPUPK20ElevationGridInfoGPUPfPiS6_iS6_S6_ffPKfiiff_param_6];
	div.rn.f32 	%f146, %f21, %f148;
	cvt.rmi.f32.f32 	%f147, %f146;
	cvt.rzi.s32.f32 	%r76, %f147;
	add.s64 	%rd70, %rd4, %rd68;
	atom.global.exch.b32 	%r77, [%rd70], %r76;
	add.s64 	%rd71, %rd5, %rd68;
	st.global.u32 	[%rd71], %r80;
	cvta.to.global.u64 	%rd72, %rd74;
	atom.global.exch.b32 	%r78, [%rd72], 1;
$L__BB1_36:
	add.s32 	%r83, %r83, 1;
	setp.ne.s32 	%p38, %r83, 8;
	@%p38 bra 	$L__BB1_13;
$L__BB1_37:
	add.s32 	%r80, %r80, %r5;
	setp.lt.s32 	%p39, %r80, %r4;
	@%p39 bra 	$L__BB1_3;
$L__BB1_38:
	ret;

}
	// .globl	_Z26relaxHeavyEdgesHADS_KernelPK18LogicalGridInfoGPUPK20ElevationGridInfoGPUPfPiS6_iS6_S6_ffPKfiiff
.visible .entry _Z26relaxHeavyEdgesHADS_KernelPK18LogicalGridInfoGPUPK20ElevationGridInfoGPUPfPiS6_iS6_S6_ffPKfiiff(
	.param .u64 .ptr .align 1 _Z26relaxHeavyEdgesHADS_KernelPK18LogicalGridInfoGPUPK20ElevationGridInfoGPUPfPiS6_iS6_S6_ffPKfiiff_param_0,
	.param .u64 .ptr .align 1 _Z26relaxHeavyEdgesHADS_KernelPK18LogicalGridInfoGPUPK20ElevationGridInfoGPUPfPiS6_iS6_S6_ffPKfiiff_param_1,
	.param .u64 .ptr .align 1 _Z26relaxHeavyEdgesHADS_KernelPK18LogicalGridInfoGPUPK20ElevationGridInfoGPUPfPiS6_iS6_S6_ffPKfiiff_param_2,
	.param .u64 .ptr .align 1 _Z26relaxHeavyEdgesHADS_KernelPK18LogicalGridInfoGPUPK20ElevationGridInfoGPUPfPiS6_iS6_S6_ffPKfiiff_param_3,
	.param .u64 .ptr .align 1 _Z26relaxHeavyEdgesHADS_KernelPK18LogicalGridInfoGPUPK20ElevationGridInfoGPUPfPiS6_iS6_S6_ffPKfiiff_param_4,
	.param .u32 _Z26relaxHeavyEdgesHADS_KernelPK18LogicalGridInfoGPUPK20ElevationGridInfoGPUPfPiS6_iS6_S6_ffPKfiiff_param_5,
	.param .u64 .ptr .align 1 _Z26relaxHeavyEdgesHADS_KernelPK18LogicalGridInfoGPUPK20ElevationGridInfoGPUPfPiS6_iS6_S6_ffPKfiiff_param_6,
	.param .u64 .ptr .align 1 _Z26relaxHeavyEdgesHADS_KernelPK18LogicalGridInfoGPUPK20ElevationGridInfoGPUPfPiS6_iS6_S6_ffPKfiiff_param_7,
	.param .f32 _Z26relaxHeavyEdgesHADS_KernelPK18LogicalGridInfoGPUPK20ElevationGridInfoGPUPfPiS6_iS6_S6_ffPKfiiff_param_8,
	.param .f32 _Z26relaxHeavyEdgesHADS_KernelPK18LogicalGridInfoGPUPK20ElevationGridInfoGPUPfPiS6_iS6_S6_ffPKfiiff_param_9,
	.param .u64 .ptr .align 1 _Z26relaxHeavyEdgesHADS_KernelPK18LogicalGridInfoGPUPK20ElevationGridInfoGPUPfPiS6_iS6_S6_ffPKfiiff_param_10,
	.param .u32 _Z26relaxHeavyEdgesHADS_KernelPK18LogicalGridInfoGPUPK20ElevationGridInfoGPUPfPiS6_iS6_S6_ffPKfiiff_param_11,
	.param .u32 _Z26relaxHeavyEdgesHADS_KernelPK18LogicalGridInfoGPUPK20ElevationGridInfoGPUPfPiS6_iS6_S6_ffPKfiiff_param_12,
	.param .f32 _Z26relaxHeavyEdgesHADS_KernelPK18LogicalGridInfoGPUPK20ElevationGridInfoGPUPfPiS6_iS6_S6_ffPKfiiff_param_13,
	.param .f32 _Z26relaxHeavyEdgesHADS_KernelPK18LogicalGridInfoGPUPK20ElevationGridInfoGPUPfPiS6_iS6_S6_ffPKfiiff_param_14
)
{
	.reg .pred 	%p<40>;
	.reg .b16 	%rs<5>;
	.reg .b32 	%r<84>;
	.reg .b32 	%f<158>;
	.reg .b64 	%rd<76>;

	ld.param.u64 	%rd11, [_Z26relaxHeavyEdgesHADS_KernelPK18LogicalGridInfoGPUPK20ElevationGridInfoGPUPfPiS6_iS6_S6_ffPKfiiff_param_0];
	ld.param.u64 	%rd12, [_Z26relaxHeavyEdgesHADS_KernelPK18LogicalGridInfoGPUPK20ElevationGridInfoGPUPfPiS6_iS6_S6_ffPKfiiff_param_1];
	ld.param.u64 	%rd18, [_Z26relaxHeavyEdgesHADS_KernelPK18LogicalGridInfoGPUPK20ElevationGridInfoGPUPfPiS6_iS6_S6_ffPKfiiff_param_2];
	ld.param.u64 	%rd14, [_Z26relaxHeavyEdgesHADS_KernelPK18LogicalGridInfoGPUPK20ElevationGridInfoGPUPfPiS6_iS6_S6_ffPKfiiff_param_4];
	ld.param.u64 	%rd16, [_Z26relaxHeavyEdgesHADS_KernelPK18LogicalGridInfoGPUPK20ElevationGridInfoGPUPfPiS6_iS6_S6_ffPKfiiff_param_7];
	ld.param.u32 	%r26, [_Z26relaxHeavyEdgesHADS_KernelPK18LogicalGridInfoGPUPK20ElevationGridInfoGPUPfPiS6_iS6_S6_ffPKfiiff_param_11];
	ld.param.u32 	%r27, [_Z26relaxHeavyEdgesHADS_KernelPK18LogicalGridInfoGPUPK20ElevationGridInfoGPUPfPiS6_iS6_S6_ffPKfiiff_param_12];
	ld.param.f32 	%f25, [_Z26relaxHeavyEdgesHADS_KernelPK18LogicalGridInfoGPUPK20ElevationGridInfoGPUPfPiS6_iS6_S6_ffPKfiiff_param_13];
	cvta.to.global.u64 	%rd1, %rd12;
	cvta.to.global.u64 	%rd2, %rd18;
	cvta.to.global.u64 	%rd3, %rd11;
	mov.u32 	%r28, %ctaid.x;
	mov.u32 	%r1, %ntid.x;
	mov.u32 	%r29, %tid.x;
	mad.lo.s32 	%r80, %r28, %r1, %r29;
	ld.global.v2.u32 	{%r3, %r30}, [%rd3];
	mul.lo.s32 	%r4, %r30, %r3;
	setp.ge.s32 	%p1, %r80, %r4;
	@%p1 bra 	$L__BB2_38;
	setp.eq.s64 	%p2, %rd12, 0;
	setp.eq.s64 	%p3, %rd11, 0;
	or.pred  	%p4, %p3, %p2;
	@%p4 bra 	$L__BB2_38;
	mov.u32 	%r31, %nctaid.x;
	mul.lo.s32 	%r5, %r1, %r31;
	cvta.to.global.u64 	%rd4, %rd14;
	cvta.to.global.u64 	%rd5, %rd16;
	mov.u64 	%rd41, D_DX_DEV;
$L__BB2_3:
	ld.param.u32 	%r79, [_Z26relaxHeavyEdgesHADS_KernelPK18LogicalGridInfoGPUPK20ElevationGridInfoGPUPfPiS6_iS6_S6_ffPKfiiff_param_5];
	ld.param.u64 	%rd73, [_Z26relaxHeavyEdgesHADS_KernelPK18LogicalGridInfoGPUPK20ElevationGridInfoGPUPfPiS6_iS6_S6_ffPKfiiff_param_3];
	cvta.to.global.u64 	%rd19, %rd73;
	mul.wide.s32 	%rd20, %r80, 4;
	add.s64 	%rd21, %rd19, %rd20;
	ld.global.u32 	%r32, [%rd21];
	setp.ne.s32 	%p5, %r32, %r79;
	@%p5 bra 	$L__BB2_37;
	add.s64 	%rd23, %rd2, %rd20;
	ld.global.f32 	%f1, [%rd23];
	setp.geu.f32 	%p6, %f1, 0f7F7FFFFF;
	@%p6 bra 	$L__BB2_37;
	setp.lt.s32 	%p7, %r3, 1;
	mov.b32 	%r81, -1;
	mov.u32 	%r82, %r81;
	@%p7 bra 	$L__BB2_7;
	div.s32 	%r82, %r80, %r3;
	mul.lo.s32 	%r34, %r82, %r3;
	sub.s32 	%r81, %r80, %r34;
$L__BB2_7:
	sub.s32 	%r35, %r81, %r26;
	cvt.rn.f32.s32 	%f28, %r35;
	sub.s32 	%r36, %r82, %r27;
	cvt.rn.f32.s32 	%f29, %r36;
	mul.f32 	%f30, %f29, %f29;
	fma.rn.f32 	%f31, %f28, %f28, %f30;
	add.f32 	%f32, %f31, 0f3089705F;
	sqrt.rn.f32 	%f33, %f32;
	mul.f32 	%f2, %f25, %f33;
	ld.global.f32 	%f3, [%rd3+8];
	ld.global.u64 	%rd6, [%rd1+24];
	setp.eq.s64 	%p8, %rd6, 0;
	mov.f32 	%f154, 0f00000000;
	@%p8 bra 	$L__BB2_12;
	ld.global.u32 	%r11, [%rd1];
	setp.lt.s32 	%p9, %r11, 1;
	@%p9 bra 	$L__BB2_12;
	ld.global.u32 	%r12, [%rd1+4];
	setp.lt.s32 	%p10, %r12, 1;
	@%p10 bra 	$L__BB2_12;
	ld.global.f32 	%f37, [%rd1+8];
	abs.f32 	%f38, %f37;
	setp.lt.f32 	%p11, %f38, 0f358637BD;
	@%p11 bra 	$L__BB2_12;
	ld.global.v2.f32 	{%f39, %f40}, [%rd1+16];
	ld.global.f32 	%f41, [%rd1+12];
	cvt.rn.f32.s32 	%f42, %r81;
	add.f32 	%f43, %f42, 0f3F000000;
	mul.f32 	%f44, %f43, %f3;
	sub.f32 	%f45, %f44, %f39;
	mul.f32 	%f46, %f45, %f41;
	cvt.rn.f32.s32 	%f47, %r82;
	add.f32 	%f48, %f47, 0f3F000000;
	mul.f32 	%f49, %f48, %f3;
	sub.f32 	%f50, %f49, %f40;
	mul.f32 	%f51, %f50, %f41;
	cvt.rmi.f32.f32 	%f52, %f46;
	cvt.rzi.s32.f32 	%r37, %f52;
	cvt.rmi.f32.f32 	%f53, %f51;
	cvt.rzi.s32.f32 	%r38, %f53;
	add.s32 	%r39, %r11, -1;
	min.s32 	%r40, %r37, %r39;
	max.s32 	%r41, %r40, 0;
	add.s32 	%r42, %r12, -1;
	min.s32 	%r43, %r38, %r42;
	max.s32 	%r44, %r43, 0;
	add.s32 	%r45, %r37, 1;
	min.s32 	%r46, %r45, %r39;
	max.s32 	%r47, %r46, 0;
	add.s32 	%r48, %r38, 1;
	min.s32 	%r49, %r48, %r42;
	max.s32 	%r50, %r49, 0;
	mul.wide.u32 	%rd24, %r44, %r11;
	cvt.u64.u32 	%rd25, %r41;
	add.s64 	%rd26, %rd24, %rd25;
	cvt.u64.u32 	%rd27, %r47;
	add.s64 	%rd28, %rd24, %rd27;
	mul.wide.u32 	%rd29, %r50, %r11;
	add.s64 	%rd30, %rd29, %rd25;
	add.s64 	%rd31, %rd29, %rd27;
	shl.b64 	%rd32, %rd26, 2;
	add.s64 	%rd33, %rd6, %rd32;
	ld.f32 	%f54, [%rd33];
	shl.b64 	%rd34, %rd28, 2;
	add.s64 	%rd35, %rd6, %rd34;
	ld.f32 	%f55, [%rd35];
	shl.b64 	%rd36, %rd30, 2;
	add.s64 	%rd37, %rd6, %rd36;
	ld.f32 	%f56, [%rd37];
	shl.b64 	%rd38, %rd31, 2;
	add.s64 	%rd39, %rd6, %rd38;
	ld.f32 	%f57, [%rd39];
	cvt.rn.f32.s32 	%f58, %r37;
	sub.f32 	%f59, %f46, %f58;
	min.f32 	%f60, %f59, 0f3F800000;
	max.f32 	%f61, %f60, 0f00000000;
	cvt.rn.f32.s32 	%f62, %r38;
	sub.f32 	%f63, %f51, %f62;
	min.f32 	%f64, %f63, 0f3F800000;
	max.f32 	%f65, %f64, 0f00000000;
	mov.f32 	%f66, 0f3F800000;
	sub.f32 	%f67, %f66, %f61;
	mul.f32 	%f68, %f61, %f55;
	fma.rn.f32 	%f69, %f54, %f67, %f68;
	mul.f32 	%f70, %f61, %f57;
	fma.rn.f32 	%f71, %f67, %f56, %f70;
	sub.f32 	%f72, %f66, %f65;
	mul.f32 	%f73, %f65, %f71;
	fma.rn.f32 	%f154, %f72, %f69, %f73;
$L__BB2_12:
	ld.param.f32 	%f150, [_Z26relaxHeavyEdgesHADS_KernelPK18LogicalGridInfoGPUPK20ElevationGridInfoGPUPfPiS6_iS6_S6_ffPKfiiff_param_14];
	mul.f32 	%f6, %f150, %f2;
	mov.b32 	%r83, 0;
$L__BB2_13:
	mul.wide.u32 	%rd40, %r83, 4;
	add.s64 	%rd42, %rd41, %rd40;
	ld.global.u32 	%r14, [%rd42];
	add.s32 	%r15, %r14, %r81;
	mov.u64 	%rd43, D_DY_DEV;
	add.s64 	%rd44, %rd43, %rd40;
	ld.global.u32 	%r52, [%rd44];
	add.s32 	%r17, %r52, %r82;
	or.b32  	%r53, %r15, %r17;
	setp.ge.s32 	%p12, %r15, %r3;
	setp.lt.s32 	%p13, %r53, 0;
	or.pred  	%p14, %p13, %p12;
	@%p14 bra 	$L__BB2_36;
	ld.global.u32 	%r54, [%rd3+4];
	setp.ge.s32 	%p15, %r17, %r54;
	@%p15 bra 	$L__BB2_36;
	ld.param.u64 	%rd75, [_Z26relaxHeavyEdgesHADS_KernelPK18LogicalGridInfoGPUPK20ElevationGridInfoGPUPfPiS6_iS6_S6_ffPKfiiff_param_10];
	mad.lo.s32 	%r18, %r17, %r3, %r15;
	cvta.to.global.u64 	%rd45, %rd75;
	mul.wide.s32 	%rd46, %r18, 4;
	add.s64 	%rd47, %rd45, %rd46;
	ld.global.f32 	%f155, [%rd47];
	setp.geu.f32 	%p16, %f155, 0f00000000;
	@%p16 bra 	$L__BB2_17;
	sub.s32 	%r55, %r15, %r26;
	cvt.rn.f32.s32 	%f74, %r55;
	sub.s32 	%r56, %r17, %r27;
	cvt.rn.f32.s32 	%f75, %r56;
	mul.f32 	%f76, %f75, %f75;
	fma.rn.f32 	%f77, %f74, %f74, %f76;
	add.f32 	%f78, %f77, 0f3089705F;
	sqrt.rn.f32 	%f79, %f78;
	mul.f32 	%f155, %f25, %f79;
$L__BB2_17:
	setp.gt.f32 	%p17, %f155, %f6;
	mov.f32 	%f157, 0f7F7FFFFF;
	@%p17 bra 	$L__BB2_36;
	ld.global.u64 	%rd7, [%rd3+16];
	setp.eq.s64 	%p18, %rd7, 0;
	@%p18 bra 	$L__BB2_31;
	ld.global.u64 	%rd8, [%rd3+24];
	setp.eq.s64 	%p19, %rd8, 0;
	@%p19 bra 	$L__BB2_31;
	ld.global.u32 	%r19, [%rd3];
	setp.ge.s32 	%p20, %r15, %r19;
	@%p20 bra 	$L__BB2_31;
	ld.global.f32 	%f10, [%rd3+8];
	setp.le.f32 	%p21, %f10, 0f358637BD;
	@%p21 bra 	$L__BB2_31;
	mad.lo.s32 	%r57, %r19, %r17, %r15;
	cvt.u64.u32 	%rd48, %r57;
	mul.wide.u32 	%rd49, %r57, 4;
	add.s64 	%rd50, %rd7, %rd49;
	ld.f32 	%f11, [%rd50];
	add.s64 	%rd51, %rd8, %rd48;
	ld.u8 	%rs1, [%rd51];
	setp.le.f32 	%p22, %f11, 0f00000000;
	shr.u16 	%rs3, %rs1, 2;
	and.b16  	%rs4, %rs3, 1;
	setp.eq.b16 	%p23, %rs4, 1;
	or.pred  	%p24, %p22, %p23;
	@%p24 bra 	$L__BB2_31;
	setp.ne.s32 	%p25, %r14, 0;
	setp.ne.s32 	%p26, %r52, 0;
	selp.f32 	%f86, 0f3FB504F3, 0f3F800000, %p26;
	selp.f32 	%f12, %f86, 0f3F800000, %p25;
	mul.f32 	%f13, %f12, %f10;
	setp.le.f32 	%p27, %f13, 0f358637BD;
	mov.f32 	%f156, 0f00000000;
	@%p27 bra 	$L__BB2_31;
	cvt.rn.f32.u32 	%f88, %r15;
	add.f32 	%f89, %f88, 0f3F000000;
	mul.f32 	%f14, %f89, %f10;
	cvt.rn.f32.u32 	%f90, %r17;
	add.f32 	%f91, %f90, 0f3F000000;
	mul.f32 	%f15, %f91, %f10;
	ld.global.u64 	%rd9, [%rd1+24];
	setp.eq.s64 	%p28, %rd9, 0;
	@%p28 bra 	$L__BB2_29;
	ld.global.u32 	%r20, [%rd1];
	setp.lt.s32 	%p29, %r20, 1;
	@%p29 bra 	$L__BB2_29;
	ld.global.u32 	%r21, [%rd1+4];
	setp.lt.s32 	%p30, %r21, 1;
	@%p30 bra 	$L__BB2_29;
	ld.global.f32 	%f95, [%rd1+8];
	abs.f32 	%f96, %f95;
	setp.lt.f32 	%p31, %f96, 0f358637BD;
	@%p31 bra 	$L__BB2_29;
	ld.global.v2.f32 	{%f97, %f98}, [%rd1+16];
	ld.global.f32 	%f99, [%rd1+12];
	sub.f32 	%f100, %f14, %f97;
	mul.f32 	%f101, %f100, %f99;
	sub.f32 	%f102, %f15, %f98;
	mul.f32 	%f103, %f102, %f99;
	cvt.rmi.f32.f32 	%f104, %f101;
	cvt.rzi.s32.f32 	%r58, %f104;
	cvt.rmi.f32.f32 	%f105, %f103;
	cvt.rzi.s32.f32 	%r59, %f105;
	add.s32 	%r60, %r20, -1;
	min.s32 	%r61, %r58, %r60;
	max.s32 	%r62, %r61, 0;
	add.s32 	%r63, %r21, -1;
	min.s32 	%r64, %r59, %r63;
	max.s32 	%r65, %r64, 0;
	add.s32 	%r66, %r58, 1;
	min.s32 	%r67, %r66, %r60;
	max.s32 	%r68, %r67, 0;
	add.s32 	%r69, %r59, 1;
	min.s32 	%r70, %r69, %r63;
	max.s32 	%r71, %r70, 0;
	mul.wide.u32 	%rd52, %r65, %r20;
	cvt.u64.u32 	%rd53, %r62;
	add.s64 	%rd54, %rd52, %rd53;
	cvt.u64.u32 	%rd55, %r68;
	add.s64 	%rd56, %rd52, %rd55;
	mul.wide.u32 	%rd57, %r71, %r20;
	add.s64 	%rd58, %rd57, %rd53;
	add.s64 	%rd59, %rd57, %rd55;
	shl.b64 	%rd60, %rd54, 2;
	add.s64 	%rd61, %rd9, %rd60;
	ld.f32 	%f106, [%rd61];
	shl.b64 	%rd62, %rd56, 2;
	add.s64 	%rd63, %rd9, %rd62;
	ld.f32 	%f107, [%rd63];
	shl.b64 	%rd64, %rd58, 2;
	add.s64 	%rd65, %rd9, %rd64;
	ld.f32 	%f108, [%rd65];
	shl.b64 	%rd66, %rd59, 2;
	add.s64 	%rd67, %rd9, %rd66;
	ld.f32 	%f109, [%rd67];
	cvt.rn.f32.s32 	%f110, %r58;
	sub.f32 	%f111, %f101, %f110;
	min.f32 	%f112, %f111, 0f3F800000;
	max.f32 	%f113, %f112, 0f00000000;
	cvt.rn.f32.s32 	%f114, %r59;
	sub.f32 	%f115, %f103, %f114;
	min.f32 	%f116, %f115, 0f3F800000;
	max.f32 	%f117, %f116, 0f00000000;
	mov.f32 	%f118, 0f3F800000;
	sub.f32 	%f119, %f118, %f113;
	mul.f32 	%f120, %f113, %f107;
	fma.rn.f32 	%f121, %f106, %f119, %f120;
	mul.f32 	%f122, %f113, %f109;
	fma.rn.f32 	%f123, %f119, %f108, %f122;
	sub.f32 	%f124, %f118, %f117;
	mul.f32 	%f125, %f117, %f123;
	fma.rn.f32 	%f156, %f124, %f121, %f125;
$L__BB2_29:
	sub.f32 	%f127, %f156, %f154;
	div.rn.f32 	%f128, %f127, %f13;
	add.f32 	%f129, %f128, 0f3D4CCCCD;
	abs.f32 	%f130, %f129;
	mul.f32 	%f131, %f130, 0fC0600000;
	fma.rn.f32 	%f132, %f131, 0f3BBB989D, 0f3F000000;
	cvt.sat.f32.f32 	%f133, %f132;
	mov.f32 	%f134, 0f4B400001;
	mov.f32 	%f135, 0f437C0000;
	fma.rm.f32 	%f136, %f133, %f135, %f134;
	add.f32 	%f137, %f136, 0fCB40007F;
	neg.f32 	%f138, %f137;
	fma.rn.f32 	%f139, %f131, 0f3FB8AA3B, %f138;
	fma.rn.f32 	%f140, %f131, 0f32A57060, %f139;
	mov.b32 	%r72, %f136;
	shl.b32 	%r73, %r72, 23;
	mov.b32 	%f141, %r73;
	ex2.approx.ftz.f32 	%f142, %f140;
	mul.f32 	%f18, %f142, %f141;
	setp.le.f32 	%p32, %f18, 0f358637BD;
	@%p32 bra 	$L__BB2_31;
	rcp.rn.f32 	%f143, %f18;
	mul.f32 	%f144, %f12, %f11;
	mul.f32 	%f145, %f144, %f143;
	max.f32 	%f157, %f145, 0f00000000;
$L__BB2_31:
	ld.param.f32 	%f149, [_Z26relaxHeavyEdgesHADS_KernelPK18LogicalGridInfoGPUPK20ElevationGridInfoGPUPfPiS6_iS6_S6_ffPKfiiff_param_9];
	setp.ge.f32 	%p33, %f157, 0f7F7FFFFF;
	setp.le.f32 	%p34, %f157, %f149;
	or.pred  	%p35, %p33, %p34;
	@%p35 bra 	$L__BB2_36;
	add.f32 	%f21, %f1, %f157;
	mul.wide.s32 	%rd68, %r18, 4;
	add.s64 	%rd10, %rd2, %rd68;
	mov.b32 	%r22, %f21;
$L__BB2_33:
	ld.global.f32 	%f22, [%rd10];
	setp.leu.f32 	%p36, %f22, %f21;
	@%p36 bra 	$L__BB2_36;
	mov.b32 	%r74, %f22;
	atom.relaxed.global.cas.b32 	%r75, [%rd10], %r74, %r22;
	setp.ne.s32 	%p37, %r75, %r74;
	@%p37 bra 	$L__BB2_33;
	ld.param.f32 	%f148, [_Z26relaxHeavyEdgesHADS_KernelPK18LogicalGridInfoGPUPK20ElevationGridInfoGPUPfPiS6_iS6_S6_ffPKfiiff_param_8];
	ld.param.u64 	%rd74, [_Z26relaxHeavyEdgesHADS_KernelPK18LogicalGridInfoGPUPK20ElevationGridInfoGPUPfPiS6_iS6_S6_ffPKfiiff_param_6];
	div.rn.f32 	%f146, %f21, %f148;
	cvt.rmi.f32.f32 	%f147, %f146;
	cvt.rzi.s32.f32 	%r76, %f147;
	add.s64 	%rd70, %rd4, %rd68;
	atom.global.exch.b32 	%r77, [%rd70], %r76;
	add.s64 	%rd71, %rd5, %rd68;
	st.global.u32 	[%rd71], %r80;
	cvta.to.global.u64 	%rd72, %rd74;
	atom.global.exch.b32 	%r78, [%rd72], 1;
$L__BB2_36:
	add.s32 	%r83, %r83, 1;
	setp.ne.s32 	%p38, %r83, 8;
	@%p38 bra 	$L__BB2_13;
$L__BB2_37:
	add.s32 	%r80, %r80, %r5;
	setp.lt.s32 	%p39, %r80, %r4;
	@%p39 bra 	$L__BB2_3;
$L__BB2_38:
	ret;

}
	// .globl	_Z25findNextBucketKernel_HADSPiiiS_
.visible .entry _Z25findNextBucketKernel_HADSPiiiS_(
	.param .u64 .ptr .align 1 _Z25findNextBucketKernel_HADSPiiiS__param_0,
	.param .u32 _Z25findNextBucketKernel_HADSPiiiS__param_1,
	.param .u32 _Z25findNextBucketKernel_HADSPiiiS__param_2,
	.param .u64 .ptr .align 1 _Z25findNextBucketKernel_HADSPiiiS__param_3
)
{
	.reg .pred 	%p<11>;
	.reg .b32 	%r<34>;
	.reg .b64 	%rd<7>;

	ld.param.u64 	%rd2, [_Z25findNextBucketKernel_HADSPiiiS__param_0];
	ld.param.u32 	%r15, [_Z25findNextBucketKernel_HADSPiiiS__param_1];
	ld.param.u32 	%r16, [_Z25findNextBucketKernel_HADSPiiiS__param_2];
	ld.param.u64 	%rd3, [_Z25findNextBucketKernel_HADSPiiiS__param_3];
	mov.u32 	%r1, %tid.x;
	mov.u32 	%r18, %ctaid.x;
	mov.u32 	%r33, %ntid.x;
	mad.lo.s32 	%r30, %r18, %r33, %r1;
	setp.ge.s32 	%p1, %r30, %r15;
	mov.b32 	%r32, 2147483647;
	@%p1 bra 	$L__BB3_3;
	mov.u32 	%r20, %nctaid.x;
	mul.lo.s32 	%r4, %r33, %r20;
	cvta.to.global.u64 	%rd1, %rd2;
	mov.b32 	%r32, 2147483647;
$L__BB3_2:
	mul.wide.s32 	%rd4, %r30, 4;
	add.s64 	%rd5, %rd1, %rd4;
	ld.global.u32 	%r21, [%rd5];
	setp.gt.s32 	%p2, %r21, %r16;
	setp.ne.s32 	%p3, %r21, -1;
	min.s32 	%r22, %r21, %r32;
	selp.b32 	%r23, %r22, %r32, %p3;
	selp.b32 	%r32, %r23, %r32, %p2;
	add.s32 	%r30, %r30, %r4;
	setp.lt.s32 	%p4, %r30, %r15;
	@%p4 bra 	$L__BB3_2;
$L__BB3_3:
	shl.b32 	%r24, %r1, 2;
	mov.u32 	%r25, shared_minBucket;
	add.s32 	%r10, %r25, %r24;
	st.shared.u32 	[%r10], %r32;
	bar.sync 	0;
	setp.lt.u32 	%p5, %r33, 2;
	@%p5 bra 	$L__BB3_8;
$L__BB3_4:
	mov.u32 	%r11, %r33;
	shr.u32 	%r33, %r11, 1;
	setp.ge.u32 	%p6, %r1, %r33;
	@%p6 bra 	$L__BB3_7;
	shl.b32 	%r26, %r33, 2;
	add.s32 	%r27, %r10, %r26;
	ld.shared.u32 	%r13, [%r27];
	ld.shared.u32 	%r28, [%r10];
	setp.ge.s32 	%p7, %r13, %r28;
	@%p7 bra 	$L__BB3_7;
	st.shared.u32 	[%r10], %r13;
$L__BB3_7:
	bar.sync 	0;
	setp.gt.u32 	%p8, %r11, 3;
	@%p8 bra 	$L__BB3_4;
$L__BB3_8:
	setp.ne.s32 	%p9, %r1, 0;
	@%p9 bra 	$L__BB3_11;
	ld.shared.u32 	%r14, [shared_minBucket];
	setp.eq.s32 	%p10, %r14, 2147483647;
	@%p10 bra 	$L__BB3_11;
	cvta.to.global.u64 	%rd6, %rd3;
	atom.global.min.s32 	%r29, [%rd6], %r14;
$L__BB3_11:
	ret;

}
	// .globl	_Z24isBucketEmptyKernel_HADSPiiiS_
.visible .entry _Z24isBucketEmptyKernel_HADSPiiiS_(
	.param .u64 .ptr .align 1 _Z24isBucketEmptyKernel_HADSPiiiS__param_0,
	.param .u32 _Z24isBucketEmptyKernel_HADSPiiiS__param_1,
	.param .u32 _Z24isBucketEmptyKernel_HADSPiiiS__param_2,
	.param .u64 .ptr .align 1 _Z24isBucketEmptyKernel_HADSPiiiS__param_3
)
{
	.reg .pred 	%p<4>;
	.reg .b32 	%r<14>;
	.reg .b64 	%rd<7>;

	ld.param.u64 	%rd2, [_Z24isBucketEmptyKernel_HADSPiiiS__param_0];
	ld.param.u32 	%r6, [_Z24isBucketEmptyKernel_HADSPiiiS__param_1];
	ld.param.u32 	%r7, [_Z24isBucketEmptyKernel_HADSPiiiS__param_2];
	ld.param.u64 	%rd3, [_Z24isBucketEmptyKernel_HADSPiiiS__param_3];
	mov.u32 	%r8, %ctaid.x;
	mov.u32 	%r1, %ntid.x;
	mov.u32 	%r9, %tid.x;
	mad.lo.s32 	%r13, %r8, %r1, %r9;
	setp.ge.s32 	%p1, %r13, %r6;
	@%p1 bra 	$L__BB4_5;
	mov.u32 	%r10, %nctaid.x;
	mul.lo.s32 	%r3, %r1, %r10;
	cvta.to.global.u64 	%rd1, %rd2;
	bra.uni 	$L__BB4_3;
$L__BB4_2:
	setp.ge.s32 	%p3, %r13, %r6;
	@%p3 bra 	$L__BB4_5;
$L__BB4_3:
	mul.wide.s32 	%rd4, %r13, 4;
	add.s64 	%rd5, %rd1, %rd4;
	ld.global.u32 	%r11, [%rd5];
	setp.ne.s32 	%p2, %r11, %r7;
	add.s32 	%r13, %r13, %r3;
	@%p2 bra 	$L__BB4_2;
	cvta.to.global.u64 	%rd6, %rd3;
	atom.global.exch.b32 	%r12, [%rd6], 0;
$L__BB4_5:
	ret;

}
	// .globl	_Z24updateBucketsKernel_HADSPiS_i
.visible .entry _Z24updateBucketsKernel_HADSPiS_i(
	.param .u64 .ptr .align 1 _Z24updateBucketsKernel_HADSPiS_i_param_0,
	.param .u64 .ptr .align 1 _Z24updateBucketsKernel_HADSPiS_i_param_1,
	.param .u32 _Z24updateBucketsKernel_HADSPiS_i_param_2
)
{
	.reg .pred 	%p<4>;
	.reg .b32 	%r<13>;
	.reg .b64 	%rd<9>;

	ld.param.u64 	%rd4, [_Z24updateBucketsKernel_HADSPiS_i_param_0];
	ld.param.u64 	%rd5, [_Z24updateBucketsKernel_HADSPiS_i_param_1];
	ld.param.u32 	%r7, [_Z24updateBucketsKernel_HADSPiS_i_param_2];
	mov.u32 	%r8, %ctaid.x;
	mov.u32 	%r1, %ntid.x;
	mov.u32 	%r9, %tid.x;
	mad.lo.s32 	%r12, %r8, %r1, %r9;
	setp.ge.s32 	%p1, %r12, %r7;
	@%p1 bra 	$L__BB5_5;
	mov.u32 	%r10, %nctaid.x;
	mul.lo.s32 	%r3, %r1, %r10;
	cvta.to.global.u64 	%rd1, %rd5;
	cvta.to.global.u64 	%rd2, %rd4;
$L__BB5_2:
	mul.wide.s32 	%rd6, %r12, 4;
	add.s64 	%rd3, %rd1, %rd6;
	ld.global.u32 	%r5, [%rd3];
	setp.eq.s32 	%p2, %r5, -1;
	@%p2 bra 	$L__BB5_4;
	add.s64 	%rd8, %rd2, %rd6;
	st.global.u32 	[%rd8], %r5;
	mov.b32 	%r11, -1;
	st.global.u32 	[%rd3], %r11;
$L__BB5_4:
	add.s32 	%r12, %r12, %r3;
	setp.lt.s32 	%p3, %r12, %r7;
	@%p3 bra 	$L__BB5_2;
$L__BB5_5:
	ret;

}


// ===== COMPILED SASS (sm_100) =====

	.target	sm_100

	.elftype	@"ET_EXEC"


//--------------------- .note.nv.tkinfo           --------------------------
	.section	.note.nv.tkinfo,"",@"SHT_NOTE"
	.sectionflags	@"SHF_NOTE_NV_TKINFO"
	.tkinfo
        /*0018*/ 	.word	0x00000002
        /*0030*/ 	.string	""
        /*0030*/ 	.string	"ptxas"
        /*0030*/ 	.string	"Cuda compilation tools, release 13.0, V13.0.88"
        /*0030*/ 	.string	"Build cuda_13.0.r13.0/compiler.36424714_0"
        /*0030*/ 	.string	"-arch sm_100 -m 64 "



//--------------------- .note.nv.cuinfo           --------------------------
	.section	.note.nv.cuinfo,"",@"SHT_NOTE"
	.sectionflags	@"SHF_NOTE_NV_CUINFO"
        /*0018*/ 	.short	0x0002
        /*001a*/ 	.short	0x0064
        /*001c*/ 	.short	0x0082
	.zero		2


//--------------------- .nv.info                  --------------------------
	.section	.nv.info,"",@"SHT_CUDA_INFO"
	.align	4


	//----- nvinfo : EIATTR_REGCOUNT
	.align		4
        /*0000*/ 	.byte	0x04, 0x2f
        /*0002*/ 	.short	(.L_3 - .L_2)
	.align		4
.L_2:
        /*0004*/ 	.word	index@(_Z33precompute_local_heuristic_kernelPfiiiiif)
        /*0008*/ 	.word	0x00000010


	//----- nvinfo : EIATTR_FRAME_SIZE
	.align		4
.L_3:
        /*000c*/ 	.byte	0x04, 0x11
        /*000e*/ 	.short	(.L_5 - .L_4)
	.align		4
.L_4:
        /*0010*/ 	.word	index@($__internal_6_$__cuda_sm20_sqrt_rn_f32_slowpath)
        /*0014*/ 	.word	0x00000000


	//----- nvinfo : EIATTR_FRAME_SIZE
	.align		4
.L_5:
        /*0018*/ 	.byte	0x04, 0x11
        /*001a*/ 	.short	(.L_7 - .L_6)
	.align		4
.L_6:
        /*001c*/ 	.word	index@(_Z33precompute_local_heuristic_kernelPfiiiiif)
        /*0020*/ 	.word	0x00000000


	//----- nvinfo : EIATTR_REGCOUNT
	.align		4
.L_7:
        /*0024*/ 	.byte	0x04, 0x2f
        /*0026*/ 	.short	(.L_9 - .L_8)
	.align		4
.L_8:
        /*0028*/ 	.word	index@(_Z26relaxLightEdgesHADS_KernelPK18LogicalGridInfoGPUPK20ElevationGridInfoGPUPfPiS6_iS6_S6_ffPKfiiff)
        /*002c*/ 	.word	0x00000022


	//----- nvinfo : EIATTR_FRAME_SIZE
	.align		4
.L_9:
        /*0030*/ 	.byte	0x04, 0x11
        /*0032*/ 	.short	(.L_11 - .L_10)
	.align		4
.L_10:
        /*0034*/ 	.word	index@($__internal_5_$__cuda_sm3x_div_rn_noftz_f32_slowpath)
        /*0038*/ 	.word	0x00000000


	//----- nvinfo : EIATTR_FRAME_SIZE
	.align		4
.L_11:
        /*003c*/ 	.byte	0x04, 0x11
        /*003e*/ 	.short	(.L_13 - .L_12)
	.align		4
.L_12:
        /*0040*/ 	.word	index@($__internal_4_$__cuda_sm20_sqrt_rn_f32_slowpath)
        /*0044*/ 	.word	0x00000000


	//----- nvinfo : EIATTR_FRAME_SIZE
	.align		4
.L_13:
        /*0048*/ 	.byte	0x04, 0x11
        /*004a*/ 	.short	(.L_15 - .L_14)
	.align		4
.L_14:
        /*004c*/ 	.word	index@($__internal_3_$__cuda_sm20_rcp_rn_f32_slowpath)
        /*0050*/ 	.word	0x00000000


	//----- nvinfo : EIATTR_FRAME_SIZE
	.align		4
.L_15:
        /*0054*/ 	.byte	0x04, 0x11
        /*0056*/ 	.short	(.L_17 - .L_16)
	.align		4
.L_16:
        /*0058*/ 	.word	index@(_Z26relaxLightEdgesHADS_KernelPK18LogicalGridInfoGPUPK20ElevationGridInfoGPUPfPiS6_iS6_S6_ffPKfiiff)
        /*005c*/ 	.word	0x00000000


	//----- nvinfo : EIATTR_REGCOUNT
	.align		4
.L_17:
        /*0060*/ 	.byte	0x04, 0x2f
        /*0062*/ 	.short	(.L_19 - .L_18)
	.align		4
.L_18:
        /*0064*/ 	.word	index@(_Z26relaxHeavyEdgesHADS_KernelPK18LogicalGridInfoGPUPK20ElevationGridInfoGPUPfPiS6_iS6_S6_ffPKfiiff)
        /*0068*/ 	.word	0x00000022


	//----- nvinfo : EIATTR_FRAME_SIZE
	.align		4
.L_19:
        /*006c*/ 	.byte	0x04, 0x11
        /*006e*/ 	.short	(.L_21 - .L_20)
	.align		4
.L_20:
        /*0070*/ 	.word	index@($__internal_2_$__cuda_sm3x_div_rn_noftz_f32_slowpath)
        /*0074*/ 	.word	0x00000000


	//----- nvinfo : EIATTR_FRAME_SIZE
	.align		4
.L_21:
        /*0078*/ 	.byte	0x04, 0x11
        /*007a*/ 	.short	(.L_23 - .L_22)
	.align		4
.L_22:
        /*007c*/ 	.word	index@($__internal_1_$__cuda_sm20_sqrt_rn_f32_slowpath)
        /*0080*/ 	.word	0x00000000


	//----- nvinfo : EIATTR_FRAME_SIZE
	.align		4
.L_23:
        /*0084*/ 	.byte	0x04, 0x11
        /*0086*/ 	.short	(.L_25 - .L_24)
	.align		4
.L_24:
        /*0088*/ 	.word	index@($__internal_0_$__cuda_sm20_rcp_rn_f32_slowpath)
        /*008c*/ 	.word	0x00000000


	//----- nvinfo : EIATTR_FRAME_SIZE
	.align		4
.L_25:
        /*0090*/ 	.byte	0x04, 0x11
        /*0092*/ 	.short	(.L_27 - .L_26)
	.align		4
.L_26:
        /*0094*/ 	.word	index@(_Z26relaxHeavyEdgesHADS_KernelPK18LogicalGridInfoGPUPK20ElevationGridInfoGPUPfPiS6_iS6_S6_ffPKfiiff)
        /*0098*/ 	.word	0x00000000


	//----- nvinfo : EIATTR_REGCOUNT
	.align		4
.L_27:
        /*009c*/ 	.byte	0x04, 0x2f
        /*009e*/ 	.short	(.L_29 - .L_28)
	.align		4
.L_28:
        /*00a0*/ 	.word	index@(_Z25findNextBucketKernel_HADSPiiiS_)
        /*00a4*/ 	.word	0x0000000e


	//----- nvinfo : EIATTR_FRAME_SIZE
	.align		4
.L_29:
        /*00a8*/ 	.byte	0x04, 0x11
        /*00aa*/ 	.short	(.L_31 - .L_30)
	.align		4
.L_30:
        /*00ac*/ 	.word	index@(_Z25findNextBucketKernel_HADSPiiiS_)
        /*00b0*/ 	.word	0x00000000


	//----- nvinfo : EIATTR_REGCOUNT
	.align		4
.L_31:
        /*00b4*/ 	.byte	0x04, 0x2f
        /*00b6*/ 	.short	(.L_33 - .L_32)
	.align		4
.L_32:
        /*00b8*/ 	.word	index@(_Z24isBucketEmptyKernel_HADSPiiiS_)
        /*00bc*/ 	.word	0x0000000a


	//----- nvinfo : EIATTR_FRAME_SIZE
	.align		4
.L_33:
        /*00c0*/ 	.byte	0x04, 0x11
        /*00c2*/ 	.short	(.L_35 - .L_34)
	.align		4
.L_34:
        /*00c4*/ 	.word	index@(_Z24isBucketEmptyKernel_HADSPiiiS_)
        /*00c8*/ 	.word	0x00000000


	//----- nvinfo : EIATTR_REGCOUNT
	.align		4
.L_35:
        /*00cc*/ 	.byte	0x04, 0x2f
        /*00ce*/ 	.short	(.L_37 - .L_36)
	.align		4
.L_36:
        /*00d0*/ 	.word	index@(_Z24updateBucketsKernel_HADSPiS_i)
        /*00d4*/ 	.word	0x00000010


	//----- nvinfo : EIATTR_FRAME_SIZE
	.align		4
.L_37:
        /*00d8*/ 	.byte	0x04, 0x11
        /*00da*/ 	.short	(.L_39 - .L_38)
	.align		4
.L_38:
        /*00dc*/ 	.word	index@(_Z24updateBucketsKernel_HADSPiS_i)
        /*00e0*/ 	.word	0x00000000


	//----- nvinfo : EIATTR_MIN_STACK_SIZE
	.align		4
.L_39:
        /*00e4*/ 	.byte	0x04, 0x12
        /*00e6*/ 	.short	(.L_41 - .L_40)
	.align		4
.L_40:
        /*00e8*/ 	.word	index@(_Z24updateBucketsKernel_HADSPiS_i)
        /*00ec*/ 	.word	0x00000000


	//----- nvinfo : EIATTR_MIN_STACK_SIZE
	.align		4
.L_41:
        /*00f0*/ 	.byte	0x04, 0x12
        /*00f2*/ 	.short	(.L_43 - .L_42)
	.align		4
.L_42:
        /*00f4*/ 	.word	index@(_Z24isBucketEmptyKernel_HADSPiiiS_)
        /*00f8*/ 	.word	0x00000000


	//----- nvinfo : EIATTR_MIN_STACK_SIZE
	.align		4
.L_43:
        /*00fc*/ 	.byte	0x04, 0x12
        /*00fe*/ 	.short	(.L_45 - .L_44)
	.align		4
.L_44:
        /*0100*/ 	.word	index@(_Z25findNextBucketKernel_HADSPiiiS_)
        /*0104*/ 	.word	0x00000000


	//----- nvinfo : EIATTR_MIN_STACK_SIZE
	.align		4
.L_45:
        /*0108*/ 	.byte	0x04, 0x12
        /*010a*/ 	.short	(.L_47 - .L_46)
	.align		4
.L_46:
        /*010c*/ 	.word	index@(_Z26relaxHeavyEdgesHADS_KernelPK18LogicalGridInfoGPUPK20ElevationGridInfoGPUPfPiS6_iS6_S6_ffPKfiiff)
        /*0110*/ 	.word	0x00000000


	//----- nvinfo : EIATTR_MIN_STACK_SIZE
	.align		4
.L_47:
        /*0114*/ 	.byte	0x04, 0x12
        /*0116*/ 	.short	(.L_49 - .L_48)
	.align		4
.L_48:
        /*0118*/ 	.word	index@(_Z26relaxLightEdgesHADS_KernelPK18LogicalGridInfoGPUPK20ElevationGridInfoGPUPfPiS6_iS6_S6_ffPKfiiff)
        /*011c*/ 	.word	0x00000000


	//----- nvinfo : EIATTR_MIN_STACK_SIZE
	.align		4
.L_49:
        /*0120*/ 	.byte	0x04, 0x12
        /*0122*/ 	.short	(.L_51 - .L_50)
	.align		4
.L_50:
        /*0124*/ 	.word	index@(_Z33precompute_local_heuristic_kernelPfiiiiif)
        /*0128*/ 	.word	0x00000000
.L_51:


//--------------------- .nv.compat                --------------------------
	.section	.nv.compat,"",@"SHT_CUDA_COMPAT_INFO"
	.align	4
        /*0000*/ 	.byte	0x02, 0x09, 0x00, 0x00, 0x02, 0x02, 0x01, 0x00, 0x02, 0x05, 0x05, 0x00, 0x03, 0x07, 0x01, 0x01
        /*0010*/ 	.byte	0x02, 0x03, 0x00, 0x00, 0x02, 0x06, 0x01, 0x00, 0x04, 0x0b, 0x08, 0x00, 0x01, 0x00, 0x00, 0x00
        /*0020*/ 	.byte	0x00, 0x00, 0x00, 0x00


//--------------------- .nv.info._Z24updateBucketsKernel_HADSPiS_i --------------------------
	.section	.nv.info._Z24updateBucketsKernel_HADSPiS_i,"",@"SHT_CUDA_INFO"
	.sectionflags	@""
	.align	4


	//----- nvinfo : EIATTR_CUDA_API_VERSION
	.align		4
        /*0000*/ 	.byte	0x04, 0x37
        /*0002*/ 	.short	(.L_53 - .L_52)
.L_52:
        /*0004*/ 	.word	0x00000082


	//----- nvinfo : EIATTR_KPARAM_INFO
	.align		4
.L_53:
        /*0008*/ 	.byte	0x04, 0x17
        /*000a*/ 	.short	(.L_55 - .L_54)
.L_54:
        /*000c*/ 	.word	0x00000000
        /*0010*/ 	.short	0x0002
        /*0012*/ 	.short	0x0010
        /*0014*/ 	.byte	0x00, 0xf0, 0x11, 0x00


	//----- nvinfo : EIATTR_KPARAM_INFO
	.align		4
.L_55:
        /*0018*/ 	.byte	0x04, 0x17
        /*001a*/ 	.short	(.L_57 - .L_56)
.L_56:
        /*001c*/ 	.word	0x00000000
        /*0020*/ 	.short	0x0001
        /*0022*/ 	.short	0x0008
        /*0024*/ 	.byte	0x00, 0xf5, 0x21, 0x00


	//----- nvinfo : EIATTR_KPARAM_INFO
	.align		4
.L_57:
        /*0028*/ 	.byte	0x04, 0x17
        /*002a*/ 	.short	(.L_59 - .L_58)
.L_58:
        /*002c*/ 	.word	0x00000000
        /*0030*/ 	.short	0x0000
        /*0032*/ 	.short	0x0000
        /*0034*/ 	.byte	0x00, 0xf5, 0x21, 0x00


	//----- nvinfo : EIATTR_SPARSE_MMA_MASK
	.align		4
.L_59:
        /*0038*/ 	.byte	0x03, 0x50
        /*003a*/ 	.short	0x0000


	//----- nvinfo : EIATTR_MAXREG_COUNT
	.align		4
        /*003c*/ 	.byte	0x03, 0x1b
        /*003e*/ 	.short	0x00ff


	//----- nvinfo : EIATTR_MERCURY_ISA_VERSION
	.align		4
        /*0040*/ 	.byte	0x03, 0x5f
        /*0042*/ 	.short	0x0101


	//----- nvinfo : EIATTR_VRC_CTA_INIT_COUNT
	.align		4
        /*0044*/ 	.byte	0x02, 0x4a
	.zero		1
	.zero		1


	//----- nvinfo : EIATTR_EXIT_INSTR_OFFSETS
	.align		4
        /*0048*/ 	.byte	0x04, 0x1c
        /*004a*/ 	.short	(.L_61 - .L_60)


	//   ....[0]....
.L_60:
        /*004c*/ 	.word	0x00000070


	//   ....[1]....
        /*0050*/ 	.word	0x00000180


	//----- nvinfo : EIATTR_CRS_STACK_SIZE
	.align		4
.L_61:
        /*0054*/ 	.byte	0x04, 0x1e
        /*0056*/ 	.short	(.L_63 - .L_62)
.L_62:
        /*0058*/ 	.word	0x00000000


	//----- nvinfo : EIATTR_CBANK_PARAM_SIZE
	.align		4
.L_63:
        /*005c*/ 	.byte	0x03, 0x19
        /*005e*/ 	.short	0x0014


	//----- nvinfo : EIATTR_PARAM_CBANK
	.align		4
        /*0060*/ 	.byte	0x04, 0x0a
        /*0062*/ 	.short	(.L_65 - .L_64)
	.align		4
.L_64:
        /*0064*/ 	.word	index@(.nv.constant0._Z24updateBucketsKernel_HADSPiS_i)
        /*0068*/ 	.short	0x0380
        /*006a*/ 	.short	0x0014


	//----- nvinfo : EIATTR_SW_WAR
	.align		4
.L_65:
        /*006c*/ 	.byte	0x04, 0x36
        /*006e*/ 	.short	(.L_67 - .L_66)
.L_66:
        /*0070*/ 	.word	0x00000008
.L_67:


//--------------------- .nv.info._Z24isBucketEmptyKernel_HADSPiiiS_ --------------------------
	.section	.nv.info._Z24isBucketEmptyKernel_HADSPiiiS_,"",@"SHT_CUDA_INFO"
	.sectionflags	@""
	.align	4


	//----- nvinfo : EIATTR_CUDA_API_VERSION
	.align		4
        /*0000*/ 	.byte	0x04, 0x37
        /*0002*/ 	.short	(.L_69 - .L_68)
.L_68:
        /*0004*/ 	.word	0x00000082


	//----- nvinfo : EIATTR_KPARAM_INFO
	.align		4
.L_69:
        /*0008*/ 	.byte	0x04, 0x17
        /*000a*/ 	.short	(.L_71 - .L_70)
.L_70:
        /*000c*/ 	.word	0x00000000
        /*0010*/ 	.short	0x0003
        /*0012*/ 	.short	0x0010
        /*0014*/ 	.byte	0x00, 0xf5, 0x21, 0x00


	//----- nvinfo : EIATTR_KPARAM_INFO
	.align		4
.L_71:
        /*0018*/ 	.byte	0x04, 0x17
        /*001a*/ 	.short	(.L_73 - .L_72)
.L_72:
        /*001c*/ 	.word	0x00000000
        /*0020*/ 	.short	0x0002
        /*0022*/ 	.short	0x000c
        /*0024*/ 	.byte	0x00, 0xf0, 0x11, 0x00


	//----- nvinfo : EIATTR_KPARAM_INFO
	.align		4
.L_73:
        /*0028*/ 	.byte	0x04, 0x17
        /*002a*/ 	.short	(.L_75 - .L_74)
.L_74:
        /*002c*/ 	.word	0x00000000
        /*0030*/ 	.short	0x0001
        /*0032*/ 	.short	0x0008
        /*0034*/ 	.byte	0x00, 0xf0, 0x11, 0x00


	//----- nvinfo : EIATTR_KPARAM_INFO
	.align		4
.L_75:
        /*0038*/ 	.byte	0x04, 0x17
        /*003a*/ 	.short	(.L_77 - .L_76)
.L_76:
        /*003c*/ 	.word	0x00000000
        /*0040*/ 	.short	0x0000
        /*0042*/ 	.short	0x0000
        /*0044*/ 	.byte	0x00, 0xf5, 0x21, 0x00


	//----- nvinfo : EIATTR_SPARSE_MMA_MASK
	.align		4
.L_77:
        /*0048*/ 	.byte	0x03, 0x50
        /*004a*/ 	.short	0x0000


	//----- nvinfo : EIATTR_MAXREG_COUNT
	.align		4
        /*004c*/ 	.byte	0x03, 0x1b
        /*004e*/ 	.short	0x00ff


	//----- nvinfo : EIATTR_MERCURY_ISA_VERSION
	.align		4
        /*0050*/ 	.byte	0x03, 0x5f
        /*0052*/ 	.short	0x0101


	//----- nvinfo : EIATTR_VRC_CTA_INIT_COUNT
	.align		4
        /*0054*/ 	.byte	0x02, 0x4a
	.zero		1
	.zero		1


	//----- nvinfo : EIATTR_EXIT_INSTR_OFFSETS
	.align		4
        /*0058*/ 	.byte	0x04, 0x1c
        /*005a*/ 	.short	(.L_79 - .L_78)


	//   ....[0]....
.L_78:
        /*005c*/ 	.word	0x00000070


	//   ....[1]....
        /*0060*/ 	.word	0x00000170


	//   ....[2]....
        /*0064*/ 	.word	0x00000200


	//----- nvinfo : EIATTR_CRS_STACK_SIZE
	.align		4
.L_79:
        /*0068*/ 	.byte	0x04, 0x1e
        /*006a*/ 	.short	(.L_81 - .L_80)
.L_80:
        /*006c*/ 	.word	0x00000000


	//----- nvinfo : EIATTR_CBANK_PARAM_SIZE
	.align		4
.L_81:
        /*0070*/ 	.byte	0x03, 0x19
        /*0072*/ 	.short	0x0018


	//----- nvinfo : EIATTR_PARAM_CBANK
	.align		4
        /*0074*/ 	.byte	0x04, 0x0a
        /*0076*/ 	.short	(.L_83 - .L_82)
	.align		4
.L_82:
        /*0078*/ 	.word	index@(.nv.constant0._Z24isBucketEmptyKernel_HADSPiiiS_)
        /*007c*/ 	.short	0x0380
        /*007e*/ 	.short	0x0018


	//----- nvinfo : EIATTR_SW_WAR
	.align		4
.L_83:
        /*0080*/ 	.byte	0x04, 0x36
        /*0082*/ 	.short	(.L_85 - .L_84)
.L_84:
        /*0084*/ 	.word	0x00000008
.L_85:


//--------------------- .nv.info._Z25findNextBucketKernel_HADSPiiiS_ --------------------------
	.section	.nv.info._Z25findNextBucketKernel_HADSPiiiS_,"",@"SHT_CUDA_INFO"
	.sectionflags	@""
	.align	4


	//----- nvinfo : EIATTR_CUDA_API_VERSION
	.align		4
        /*0000*/ 	.byte	0x04, 0x37
        /*0002*/ 	.short	(.L_87 - .L_86)
.L_86:
        /*0004*/ 	.word	0x00000082


	//----- nvinfo : EIATTR_KPARAM_INFO
	.align		4
.L_87:
        /*0008*/ 	.byte	0x04, 0x17
        /*000a*/ 	.short	(.L_89 - .L_88)
.L_88:
        /*000c*/ 	.word	0x00000000
        /*0010*/ 	.short	0x0003
        /*0012*/ 	.short	0x0010
        /*0014*/ 	.byte	0x00, 0xf5, 0x21, 0x00


	//----- nvinfo : EIATTR_KPARAM_INFO
	.align		4
.L_89:
        /*0018*/ 	.byte	0x04, 0x17
        /*001a*/ 	.short	(.L_91 - .L_90)
.L_90:
        /*001c*/ 	.word	0x00000000
        /*0020*/ 	.short	0x0002
        /*0022*/ 	.short	0x000c
        /*0024*/ 	.byte	0x00, 0xf0, 0x11, 0x00


	//----- nvinfo : EIATTR_KPARAM_INFO
	.align		4
.L_91:
        /*0028*/ 	.byte	0x04, 0x17
        /*002a*/ 	.short	(.L_93 - .L_92)
.L_92:
        /*002c*/ 	.word	0x00000000
        /*0030*/ 	.short	0x0001
        /*0032*/ 	.short	0x0008
        /*0034*/ 	.byte	0x00, 0xf0, 0x11, 0x00


	//----- nvinfo : EIATTR_KPARAM_INFO
	.align		4
.L_93:
        /*0038*/ 	.byte	0x04, 0x17
        /*003a*/ 	.short	(.L_95 - .L_94)
.L_94:
        /*003c*/ 	.word	0x00000000
        /*0040*/ 	.short	0x0000
        /*0042*/ 	.short	0x0000
        /*0044*/ 	.byte	0x00, 0xf5, 0x21, 0x00


	//----- nvinfo : EIATTR_SPARSE_MMA_MASK
	.align		4
.L_95:
        /*0048*/ 	.byte	0x03, 0x50
        /*004a*/ 	.short	0x0000


	//----- nvinfo : EIATTR_MAXREG_COUNT
	.align		4
        /*004c*/ 	.byte	0x03, 0x1b
        /*004e*/ 	.short	0x00ff


	//----- nvinfo : EIATTR_NUM_BARRIERS
	.align		4
        /*0050*/ 	.byte	0x02, 0x4c
        /*0052*/ 	.byte	0x01
	.zero		1


	//----- nvinfo : EIATTR_MERCURY_ISA_VERSION
	.align		4
        /*0054*/ 	.byte	0x03, 0x5f
        /*0056*/ 	.short	0x0101


	//----- nvinfo : EIATTR_VRC_CTA_INIT_COUNT
	.align		4
        /*0058*/ 	.byte	0x02, 0x4a
	.zero		1
	.zero		1


	//----- nvinfo : EIATTR_EXIT_INSTR_OFFSETS
	.align		4
        /*005c*/ 	.byte	0x04, 0x1c
        /*005e*/ 	.short	(.L_97 - .L_96)


	//   ....[0]....
.L_96:
        /*0060*/ 	.word	0x00000310


	//   ....[1]....
        /*0064*/ 	.word	0x00000370


	//   ....[2]....
        /*0068*/ 	.word	0x000003a0


	//----- nvinfo : EIATTR_CRS_STACK_SIZE
	.align		4
.L_97:
        /*006c*/ 	.byte	0x04, 0x1e
        /*006e*/ 	.short	(.L_99 - .L_98)
.L_98:
        /*0070*/ 	.word	0x00000000


	//----- nvinfo : EIATTR_CBANK_PARAM_SIZE
	.align		4
.L_99:
        /*0074*/ 	.byte	0x03, 0x19
        /*0076*/ 	.short	0x0018


	//----- nvinfo : EIATTR_PARAM_CBANK
	.align		4
        /*0078*/ 	.byte	0x04, 0x0a
        /*007a*/ 	.short	(.L_101 - .L_100)
	.align		4
.L_100:
        /*007c*/ 	.word	index@(.nv.constant0._Z25findNextBucketKernel_HADSPiiiS_)
        /*0080*/ 	.short	0x0380
        /*0082*/ 	.short	0x0018


	//----- nvinfo : EIATTR_SW_WAR
	.align		4
.L_101:
        /*0084*/ 	.byte	0x04, 0x36
        /*0086*/ 	.short	(.L_103 - .L_102)
.L_102:
        /*0088*/ 	.word	0x00000008
.L_103:


//--------------------- .nv.info._Z26relaxHeavyEdgesHADS_KernelPK18LogicalGridInfoGPUPK20ElevationGridInfoGPUPfPiS6_iS6_S6_ffPKfiiff --------------------------
	.section	.nv.info._Z26relaxHeavyEdgesHADS_KernelPK18LogicalGridInfoGPUPK20ElevationGridInfoGPUPfPiS6_iS6_S6_ffPKfiiff,"",@"SHT_CUDA_INFO"
	.sectionflags	@""
	.align	4


	//----- nvinfo : EIATTR_CUDA_API_VERSION
	.align		4
        /*0000*/ 	.byte	0x04, 0x37
        /*0002*/ 	.short	(.L_105 - .L_104)
.L_104:
        /*0004*/ 	.word	0x00000082


	//----- nvinfo : EIATTR_KPARAM_INFO
	.align		4
.L_105:
        /*0008*/ 	.byte	0x04, 0x17
        /*000a*/ 	.short	(.L_107 - .L_106)
.L_106:
        /*000c*/ 	.word	0x00000000
        /*0010*/ 	.short	0x000e
        /*0012*/ 	.short	0x005c
        /*0014*/ 	.byte	0x00, 0xf0, 0x11, 0x00


	//----- nvinfo : EIATTR_KPARAM_INFO
	.align		4
.L_107:
        /*0018*/ 	.byte	0x04, 0x17
        /*001a*/ 	.short	(.L_109 - .L_108)
.L_108:
        /*001c*/ 	.word	0x00000000
        /*0020*/ 	.short	0x000d
        /*0022*/ 	.short	0x0058
        /*0024*/ 	.byte	0x00, 0xf0, 0x11, 0x00


	//----- nvinfo : EIATTR_KPARAM_INFO
	.align		4
.L_109:
        /*0028*/ 	.byte	0x04, 0x17
        /*002a*/ 	.short	(.L_111 - .L_110)
.L_110:
        /*002c*/ 	.word	0x00000000
        /*0030*/ 	.short	0x000c
        /*0032*/ 	.short	0x0054
        /*0034*/ 	.byte	0x00, 0xf0, 0x11, 0x00


	//----- nvinfo : EIATTR_KPARAM_INFO
	.align		4
.L_111:
        /*0038*/ 	.byte	0x04, 0x17
        /*003a*/ 	.short	(.L_113 - .L_112)
.L_112:
        /*003c*/ 	.word	0x00000000
        /*0040*/ 	.short	0x000b
        /*0042*/ 	.short	0x0050
        /*0044*/ 	.byte	0x00, 0xf0, 0x11, 0x00


	//----- nvinfo : EIATTR_KPARAM_INFO
	.align		4
.L_113:
        /*0048*/ 	.byte	0x04, 0x17
        /*004a*/ 	.short	(.L_115 - .L_114)
.L_114:
        /*004c*/ 	.word	0x00000000
        /*0050*/ 	.short	0x000a
        /*0052*/ 	.short	0x0048
        /*0054*/ 	.byte	0x00, 0xf5, 0x21, 0x00


	//----- nvinfo : EIATTR_KPARAM_INFO
	.align		4
.L_115:
        /*0058*/ 	.byte	0x04, 0x17
        /*005a*/ 	.short	(.L_117 - .L_116)
.L_116:
        /*005c*/ 	.word	0x00000000
        /*0060*/ 	.short	0x0009
        /*0062*/ 	.short	0x0044
        /*0064*/ 	.byte	0x00, 0xf0, 0x11, 0x00


	//----- nvinfo : EIATTR_KPARAM_INFO
	.align		4
.L_117:
        /*0068*/ 	.byte	0x04, 0x17
        /*006a*/ 	.short	(.L_119 - .L_118)
.L_118:
        /*006c*/ 	.word	0x00000000
        /*0070*/ 	.short	0x0008
        /*0072*/ 	.short	0x0040
        /*0074*/ 	.byte	0x00, 0xf0, 0x11, 0x00


	//----- nvinfo : EIATTR_KPARAM_INFO
	.align		4
.L_119:
        /*0078*/ 	.byte	0x04, 0x17
        /*007a*/ 	.short	(.L_121 - .L_120)
.L_120:
        /*007c*/ 	.word	0x00000000
        /*0080*/ 	.short	0x0007
        /*0082*/ 	.short	0x0038
        /*0084*/ 	.byte	0x00, 0xf5, 0x21, 0x00


	//----- nvinfo : EIATTR_KPARAM_INFO
	.align		4
.L_121:
        /*0088*/ 	.byte	0x04, 0x17
        /*008a*/ 	.short	(.L_123 - .L_122)
.L_122:
        /*008c*/ 	.word	0x00000000
        /*0090*/ 	.short	0x0006
        /*0092*/ 	.short	0x0030
        /*0094*/ 	.byte	0x00, 0xf5, 0x21, 0x00


	//----- nvinfo : EIATTR_KPARAM_INFO
	.align		4
.L_123:
        /*0098*/ 	.byte	0x04, 0x17
        /*009a*/ 	.short	(.L_125 - .L_124)
.L_124:
        /*009c*/ 	.word	0x00000000
        /*00a0*/ 	.short	0x0005
        /*00a2*/ 	.short	0x0028
        /*00a4*/ 	.byte	0x00, 0xf0, 0x11, 0x00


	//----- nvinfo : EIATTR_KPARAM_INFO
	.align		4
.L_125:
        /*00a8*/ 	.byte	0x04, 0x17
        /*00aa*/ 	.short	(.L_127 - .L_126)
.L_126:
        /*00ac*/ 	.word	0x00000000
        /*00b0*/ 	.short	0x0004
        /*00b2*/ 	.short	0x0020
        /*00b4*/ 	.byte	0x00, 0xf5, 0x21, 0x00


	//----- nvinfo : EIATTR_KPARAM_INFO
	.align		4
.L_127:
        /*00b8*/ 	.byte	0x04, 0x17
        /*00ba*/ 	.short	(.L_129 - .L_128)
.L_128:
        /*00bc*/ 	.word	0x00000000
        /*00c0*/ 	.short	0x0003
        /*00c2*/ 	.short	0x0018
        /*00c4*/ 	.byte	0x00, 0xf5, 0x21, 0x00


	//----- nvinfo : EIATTR_KPARAM_INFO
	.align		4
.L_129:
        /*00c8*/ 	.byte	0x04, 0x17
        /*00ca*/ 	.short	(.L_131 - .L_130)
.L_130:
        /*00cc*/ 	.word	0x00000000
        /*00d0*/ 	.short	0x0002
        /*00d2*/ 	.short	0x0010
        /*00d4*/ 	.byte	0x00, 0xf5, 0x21, 0x00


	//----- nvinfo : EIATTR_KPARAM_INFO
	.align		4
.L_131:
        /*00d8*/ 	.byte	0x04, 0x17
        /*00da*/ 	.short	(.L_133 - .L_132)
.L_132:
        /*00dc*/ 	.word	0x00000000
        /*00e0*/ 	.short	0x0001
        /*00e2*/ 	.short	0x0008
        /*00e4*/ 	.byte	0x00, 0xf5, 0x21, 0x00


	//----- nvinfo : EIATTR_KPARAM_INFO
	.align		4
.L_133:
        /*00e8*/ 	.byte	0x04, 0x17
        /*00ea*/ 	.short	(.L_135 - .L_134)
.L_134:
        /*00ec*/ 	.word	0x00000000
        /*00f0*/ 	.short	0x0000
        /*00f2*/ 	.short	0x0000
        /*00f4*/ 	.byte	0x00, 0xf5, 0x21, 0x00


	//----- nvinfo : EIATTR_SPARSE_MMA_MASK
	.align		4
.L_135:
        /*00f8*/ 	.byte	0x03, 0x50
        /*00fa*/ 	.short	0x0000


	//----- nvinfo : EIATTR_MAXREG_COUNT
	.align		4
        /*00fc*/ 	.byte	0x03, 0x1b
        /*00fe*/ 	.short	0x00ff


	//----- nvinfo : EIATTR_MERCURY_ISA_VERSION
	.align		4
        /*0100*/ 	.byte	0x03, 0x5f
        /*0102*/ 	.short	0x0101


	//----- nvinfo : EIATTR_VRC_CTA_INIT_COUNT
	.align		4
        /*0104*/ 	.byte	0x02, 0x4a
	.zero		1
	.zero		1


	//----- nvinfo : EIATTR_EXIT_INSTR_OFFSETS
	.align		4
        /*0108*/ 	.byte	0x04, 0x1c
        /*010a*/ 	.short	(.L_137 - .L_136)


	//   ....[0]....
.L_136:
        /*010c*/ 	.word	0x000000a0


	//   ....[1]....
        /*0110*/ 	.word	0x00000100


	//   ....[2]....
        /*0114*/ 	.word	0x00001960


	//----- nvinfo : EIATTR_CRS_STACK_SIZE
	.align		4
.L_137:
        /*0118*/ 	.byte	0x04, 0x1e
        /*011a*/ 	.short	(.L_139 - .L_138)
.L_138:
        /*011c*/ 	.word	0x00000000


	//----- nvinfo : EIATTR_CBANK_PARAM_SIZE
	.align		4
.L_139:
        /*0120*/ 	.byte	0x03, 0x19
        /*0122*/ 	.short	0x0060


	//----- nvinfo : EIATTR_PARAM_CBANK
	.align		4
        /*0124*/ 	.byte	0x04, 0x0a
        /*0126*/ 	.short	(.L_141 - .L_140)
	.align		4
.L_140:
        /*0128*/ 	.word	index@(.nv.constant0._Z26relaxHeavyEdgesHADS_KernelPK18LogicalGridInfoGPUPK20ElevationGridInfoGPUPfPiS6_iS6_S6_ffPKfiiff)
        /*012c*/ 	.short	0x0380
        /*012e*/ 	.short	0x0060


	//----- nvinfo : EIATTR_SW_WAR
	.align		4
.L_141:
        /*0130*/ 	.byte	0x04, 0x36
        /*0132*/ 	.short	(.L_143 - .L_142)
.L_142:
        /*0134*/ 	.word	0x00000008
.L_143:


//--------------------- .nv.info._Z26relaxLightEdgesHADS_KernelPK18LogicalGridInfoGPUPK20ElevationGridInfoGPUPfPiS6_iS6_S6_ffPKfiiff --------------------------
	.section	.nv.info._Z26relaxLightEdgesHADS_KernelPK18LogicalGridInfoGPUPK20ElevationGridInfoGPUPfPiS6_iS6_S6_ffPKfiiff,"",@"SHT_CUDA_INFO"
	.sectionflags	@""
	.align	4


	//----- nvinfo : EIATTR_CUDA_API_VERSION
	.align		4
        /*0000*/ 	.byte	0x04, 0x37
        /*0002*/ 	.short	(.L_145 - .L_144)
.L_144:
        /*0004*/ 	.word	0x00000082


	//----- nvinfo : EIATTR_KPARAM_INFO
	.align		4
.L_145:
        /*0008*/ 	.byte	0x04, 0x17
        /*000a*/ 	.short	(.L_147 - .L_146)
.L_146:
        /*000c*/ 	.word	0x00000000
        /*0010*/ 	.short	0x000e
        /*0012*/ 	.short	0x005c
        /*0014*/ 	.byte	0x00, 0xf0, 0x11, 0x00


	//----- nvinfo : EIATTR_KPARAM_INFO
	.align		4
.L_147:
        /*0018*/ 	.byte	0x04, 0x17
        /*001a*/ 	.short	(.L_149 - .L_148)
.L_148:
        /*001c*/ 	.word	0x00000000
        /*0020*/ 	.short	0x000d
        /*0022*/ 	.short	0x0058
        /*0024*/ 	.byte	0x00, 0xf0, 0x11, 0x00


	//----- nvinfo : EIATTR_KPARAM_INFO
	.align		4
.L_149:
        /*0028*/ 	.byte	0x04, 0x17
        /*002a*/ 	.short	(.L_151 - .L_150)
.L_150:
        /*002c*/ 	.word	0x00000000
        /*0030*/ 	.short	0x000c
        /*0032*/ 	.short	0x0054
        /*0034*/ 	.byte	0x00, 0xf0, 0x11, 0x00


	//----- nvinfo : EIATTR_KPARAM_INFO
	.align		4
.L_151:
        /*0038*/ 	.byte	0x04, 0x17
        /*003a*/ 	.short	(.L_153 - .L_152)
.L_152:
        /*003c*/ 	.word	0x00000000
        /*0040*/ 	.short	0x000b
        /*0042*/ 	.short	0x0050
        /*0044*/ 	.byte	0x00, 0xf0, 0x11, 0x00


	//----- nvinfo : EIATTR_KPARAM_INFO
	.align		4
.L_153:
        /*0048*/ 	.byte	0x04, 0x17
        /*004a*/ 	.short	(.L_155 - .L_154)
.L_154:
        /*004c*/ 	.word	0x00000000
        /*0050*/ 	.short	0x000a
        /*0052*/ 	.short	0x0048
        /*0054*/ 	.byte	0x00, 0xf5, 0x21, 0x00


	//----- nvinfo : EIATTR_KPARAM_INFO
	.align		4
.L_155:
        /*0058*/ 	.byte	0x04, 0x17
        /*005a*/ 	.short	(.L_157 - .L_156)
.L_156:
        /*005c*/ 	.word	0x00000000
        /*0060*/ 	.short	0x0009
        /*0062*/ 	.short	0x0044
        /*0064*/ 	.byte	0x00, 0xf0, 0x11, 0x00


	//----- nvinfo : EIATTR_KPARAM_INFO
	.align		4
.L_157:
        /*0068*/ 	.byte	0x04, 0x17
        /*006a*/ 	.short	(.L_159 - .L_158)
.L_158:
        /*006c*/ 	.word	0x00000000
        /*0070*/ 	.short	0x0008
        /*0072*/ 	.short	0x0040
        /*0074*/ 	.byte	0x00, 0xf0, 0x11, 0x00


	//----- nvinfo : EIATTR_KPARAM_INFO
	.align		4
.L_159:
        /*0078*/ 	.byte	0x04, 0x17
        /*007a*/ 	.short	(.L_161 - .L_160)
.L_160:
        /*007c*/ 	.word	0x00000000
        /*0080*/ 	.short	0x0007
        /*0082*/ 	.short	0x0038
        /*0084*/ 	.byte	0x00, 0xf5, 0x21, 0x00


	//----- nvinfo : EIATTR_KPARAM_INFO
	.align		4
.L_161:
        /*0088*/ 	.byte	0x04, 0x17
        /*008a*/ 	.short	(.L_163 - .L_162)
.L_162:
        /*008c*/ 	.word	0x00000000
        /*0090*/ 	.short	0x0006
        /*0092*/ 	.short	0x0030
        /*0094*/ 	.byte	0x00, 0xf5, 0x21, 0x00


	//----- nvinfo : EIATTR_KPARAM_INFO
	.align		4
.L_163:
        /*0098*/ 	.byte	0x04, 0x17
        /*009a*/ 	.short	(.L_165 - .L_164)
.L_164:
        /*009c*/ 	.word	0x00000000
        /*00a0*/ 	.short	0x0005
        /*00a2*/ 	.short	0x0028
        /*00a4*/ 	.byte	0x00, 0xf0, 0x11, 0x00


	//----- nvinfo : EIATTR_KPARAM_INFO
	.align		4
.L_165:
        /*00a8*/ 	.byte	0x04, 0x17
        /*00aa*/ 	.short	(.L_167 - .L_166)
.L_166:
        /*00ac*/ 	.word	0x00000000
        /*00b0*/ 	.short	0x0004
        /*00b2*/ 	.short	0x0020
        /*00b4*/ 	.byte	0x00, 0xf5, 0x21, 0x00


	//----- nvinfo : EIATTR_KPARAM_INFO
	.align		4
.L_167:
        /*00b8*/ 	.byte	0x04, 0x17
        /*00ba*/ 	.short	(.L_169 - .L_168)
.L_168:
        /*00bc*/ 	.word	0x00000000
        /*00c0*/ 	.short	0x0003
        /*00c2*/ 	.short	0x0018
        /*00c4*/ 	.byte	0x00, 0xf5, 0x21, 0x00


	//----- nvinfo : EIATTR_KPARAM_INFO
	.align		4
.L_169:
        /*00c8*/ 	.byte	0x04, 0x17
        /*00ca*/ 	.short	(.L_171 - .L_170)
.L_170:
        /*00cc*/ 	.word	0x00000000
        /*00d0*/ 	.short	0x0002
        /*00d2*/ 	.short	0x0010
        /*00d4*/ 	.byte	0x00, 0xf5, 0x21, 0x00


	//----- nvinfo : EIATTR_KPARAM_INFO
	.align		4
.L_171:
        /*00d8*/ 	.byte	0x04, 0x17
        /*00da*/ 	.short	(.L_173 - .L_172)
.L_172:
        /*00dc*/ 	.word	0x00000000
        /*00e0*/ 	.short	0x0001
        /*00e2*/ 	.short	0x0008
        /*00e4*/ 	.byte	0x00, 0xf5, 0x21, 0x00


	//----- nvinfo : EIATTR_KPARAM_INFO
	.align		4
.L_173:
        /*00e8*/ 	.byte	0x04, 0x17
        /*00ea*/ 	.short	(.L_175 - .L_174)
.L_174:
        /*00ec*/ 	.word	0x00000000
        /*00f0*/ 	.short	0x0000
        /*00f2*/ 	.short	0x0000
        /*00f4*/ 	.byte	0x00, 0xf5, 0x21, 0x00


	//----- nvinfo : EIATTR_SPARSE_MMA_MASK
	.align		4
.L_175:
        /*00f8*/ 	.byte	0x03, 0x50
        /*00fa*/ 	.short	0x0000


	//----- nvinfo : EIATTR_MAXREG_COUNT
	.align		4
        /*00fc*/ 	.byte	0x03, 0x1b
        /*00fe*/ 	.short	0x00ff


	//----- nvinfo : EIATTR_MERCURY_ISA_VERSION
	.align		4
        /*0100*/ 	.byte	0x03, 0x5f
        /*0102*/ 	.short	0x0101


	//----- nvinfo : EIATTR_VRC_CTA_INIT_COUNT
	.align		4
        /*0104*/ 	.byte	0x02, 0x4a
	.zero		1
	.zero		1


	//----- nvinfo : EIATTR_EXIT_INSTR_OFFSETS
	.align		4
        /*0108*/ 	.byte	0x04, 0x1c
        /*010a*/ 	.short	(.L_177 - .L_176)


	//   ....[0]....
.L_176:
        /*010c*/ 	.word	0x000000a0


	//   ....[1]....
        /*0110*/ 	.word	0x00000100


	//   ....[2]....
        /*0114*/ 	.word	0x00001960


	//----- nvinfo : EIATTR_CRS_STACK_SIZE
	.align		4
.L_177:
        /*0118*/ 	.byte	0x04, 0x1e
        /*011a*/ 	.short	(.L_179 - .L_178)
.L_178:
        /*011c*/ 	.word	0x00000000


	//----- nvinfo : EIATTR_CBANK_PARAM_SIZE
	.align		4
.L_179:
        /*0120*/ 	.byte	0x03, 0x19
        /*0122*/ 	.short	0x0060


	//----- nvinfo : EIATTR_PARAM_CBANK
	.align		4
        /*0124*/ 	.byte	0x04, 0x0a
        /*0126*/ 	.short	(.L_181 - .L_180)
	.align		4
.L_180:
        /*0128*/ 	.word	index@(.nv.constant0._Z26relaxLightEdgesHADS_KernelPK18LogicalGridInfoGPUPK20ElevationGridInfoGPUPfPiS6_iS6_S6_ffPKfiiff)
        /*012c*/ 	.short	0x0380
        /*012e*/ 	.short	0x0060


	//----- nvinfo : EIATTR_SW_WAR
	.align		4
.L_181:
        /*0130*/ 	.byte	0x04, 0x36
        /*0132*/ 	.short	(.L_183 - .L_182)
.L_182:
        /*0134*/ 	.word	0x00000008
.L_183:


//--------------------- .nv.info._Z33precompute_local_heuristic_kernelPfiiiiif --------------------------
	.section	.nv.info._Z33precompute_local_heuristic_kernelPfiiiiif,"",@"SHT_CUDA_INFO"
	.sectionflags	@""
	.align	4


	//----- nvinfo : EIATTR_CUDA_API_VERSION
	.align		4
        /*0000*/ 	.byte	0x04, 0x37
        /*0002*/ 	.short	(.L_185 - .L_184)
.L_184:
        /*0004*/ 	.word	0x00000082


	//----- nvinfo : EIATTR_KPARAM_INFO
	.align		4
.L_185:
        /*0008*/ 	.byte	0x04, 0x17
        /*000a*/ 	.short	(.L_187 - .L_186)
.L_186:
        /*000c*/ 	.word	0x00000000
        /*0010*/ 	.short	0x0006
        /*0012*/ 	.short	0x001c
        /*0014*/ 	.byte	0x00, 0xf0, 0x11, 0x00


	//----- nvinfo : EIATTR_KPARAM_INFO
	.align		4
.L_187:
        /*0018*/ 	.byte	0x04, 0x17
        /*001a*/ 	.short	(.L_189 - .L_188)
.L_188:
        /*001c*/ 	.word	0x00000000
        /*0020*/ 	.short	0x0005
        /*0022*/ 	.short	0x0018
        /*0024*/ 	.byte	0x00, 0xf0, 0x11, 0x00


	//----- nvinfo : EIATTR_KPARAM_INFO
	.align		4
.L_189:
        /*0028*/ 	.byte	0x04, 0x17
        /*002a*/ 	.short	(.L_191 - .L_190)
.L_190:
        /*002c*/ 	.word	0x00000000
        /*0030*/ 	.short	0x0004
        /*0032*/ 	.short	0x0014
        /*0034*/ 	.byte	0x00, 0xf0, 0x11, 0x00


	//----- nvinfo : EIATTR_KPARAM_INFO
	.align		4
.L_191:
        /*0038*/ 	.byte	0x04, 0x17
        /*003a*/ 	.short	(.L_193 - .L_192)
.L_192:
        /*003c*/ 	.word	0x00000000
        /*0040*/ 	.short	0x0003
        /*0042*/ 	.short	0x0010
        /*0044*/ 	.byte	0x00, 0xf0, 0x11, 0x00


	//----- nvinfo : EIATTR_KPARAM_INFO
	.align		4
.L_193:
        /*0048*/ 	.byte	0x04, 0x17
        /*004a*/ 	.short	(.L_195 - .L_194)
.L_194:
        /*004c*/ 	.word	0x00000000
        /*0050*/ 	.short	0x0002
        /*0052*/ 	.short	0x000c
        /*0054*/ 	.byte	0x00, 0xf0, 0x11, 0x00


	//----- nvinfo : EIATTR_KPARAM_INFO
	.align		4
.L_195:
        /*0058*/ 	.byte	0x04, 0x17
        /*005a*/ 	.short	(.L_197 - .L_196)
.L_196:
        /*005c*/ 	.word	0x00000000
        /*0060*/ 	.short	0x0001
        /*0062*/ 	.short	0x0008
        /*0064*/ 	.byte	0x00, 0xf0, 0x11, 0x00


	//----- nvinfo : EIATTR_KPARAM_INFO
	.align		4
.L_197:
        /*0068*/ 	.byte	0x04, 0x17
        /*006a*/ 	.short	(.L_199 - .L_198)
.L_198:
        /*006c*/ 	.word	0x00000000
        /*0070*/ 	.short	0x0000
        /*0072*/ 	.short	0x0000
        /*0074*/ 	.byte	0x00, 0xf5, 0x21, 0x00


	//----- nvinfo : EIATTR_SPARSE_MMA_MASK
	.align		4
.L_199:
        /*0078*/ 	.byte	0x03, 0x50
        /*007a*/ 	.short	0x0000


	//----- nvinfo : EIATTR_MAXREG_COUNT
	.align		4
        /*007c*/ 	.byte	0x03, 0x1b
        /*007e*/ 	.short	0x00ff


	//----- nvinfo : EIATTR_MERCURY_ISA_VERSION
	.align		4
        /*0080*/ 	.byte	0x03, 0x5f
        /*0082*/ 	.short	0x0101


	//----- nvinfo : EIATTR_VRC_CTA_INIT_COUNT
	.align		4
        /*0084*/ 	.byte	0x02, 0x4a
	.zero		1
	.zero		1


	//----- nvinfo : EIATTR_EXIT_INSTR_OFFSETS
	.align		4
        /*0088*/ 	.byte	0x04, 0x1c
        /*008a*/ 	.short	(.L_201 - .L_200)


	//   ....[0]....
.L_200:
        /*008c*/ 	.word	0x000000a0


	//   ....[1]....
        /*0090*/ 	.word	0x000004c0


	//   ....[2]....
        /*0094*/ 	.word	0x000006b0


	//----- nvinfo : EIATTR_CRS_STACK_SIZE
	.align		4
.L_201:
        /*0098*/ 	.byte	0x04, 0x1e
        /*009a*/ 	.short	(.L_203 - .L_202)
.L_202:
        /*009c*/ 	.word	0x00000000


	//----- nvinfo : EIATTR_CBANK_PARAM_SIZE
	.align		4
.L_203:
        /*00a0*/ 	.byte	0x03, 0x19
        /*00a2*/ 	.short	0x0020


	//----- nvinfo : EIATTR_PARAM_CBANK
	.align		4
        /*00a4*/ 	.byte	0x04, 0x0a
        /*00a6*/ 	.short	(.L_205 - .L_204)
	.align		4
.L_204:
        /*00a8*/ 	.word	index@(.nv.constant0._Z33precompute_local_heuristic_kernelPfiiiiif)
        /*00ac*/ 	.short	0x0380
        /*00ae*/ 	.short	0x0020


	//----- nvinfo : EIATTR_SW_WAR
	.align		4
.L_205:
        /*00b0*/ 	.byte	0x04, 0x36
        /*00b2*/ 	.short	(.L_207 - .L_206)
.L_206:
        /*00b4*/ 	.word	0x00000008
.L_207:


//--------------------- .nv.callgraph             --------------------------
	.section	.nv.callgraph,"",@"SHT_CUDA_CALLGRAPH"
	.align	4
	.sectionentsize	8
	.align		4
        /*0000*/ 	.word	0x00000000
	.align		4
        /*0004*/ 	.word	0xffffffff
	.align		4
        /*0008*/ 	.word	0x00000000
	.align		4
        /*000c*/ 	.word	0xfffffffe
	.align		4
        /*0010*/ 	.word	0x00000000
	.align		4
        /*0014*/ 	.word	0xfffffffd
	.align		4
        /*0018*/ 	.word	0x00000000
	.align		4
        /*001c*/ 	.word	0xfffffffc


//--------------------- .nv.constant4             --------------------------
	.section	.nv.constant4,"a",@progbits
	.align	8
	.align		8
.nv.constant4:
        /*0000*/ 	.dword	D_DX_DEV
	.align		8
        /*0008*/ 	.dword	D_DY_DEV


//--------------------- .text._Z24updateBucketsKernel_HADSPiS_i --------------------------
	.section	.text._Z24updateBucketsKernel_HADSPiS_i,"ax",@progbits
	.align	128
        .global         _Z24updateBucketsKernel_HADSPiS_i
        .type           _Z24updateBucketsKernel_HADSPiS_i,@function
        .size           _Z24updateBucketsKernel_HADSPiS_i,(.L_x_124 - _Z24updateBucketsKernel_HADSPiS_i)
        .other          _Z24updateBucketsKernel_HADSPiS_i,@"STO_CUDA_ENTRY STV_DEFAULT"
_Z24updateBucketsKernel_HADSPiS_i:
.text._Z24updateBucketsKernel_HADSPiS_i:
[----:B------:R-:W-:Y:S01]  /*0000*/  LDC R1, c[0x0][0x37c] ;  /* 0x0000df00ff017b82 */ /* 0x000fe20000000800 */
[----:B------:R-:W0:Y:S07]  /*0010*/  S2R R0, SR_TID.X ;  /* 0x0000000000007919 */ /* 0x000e2e0000002100 */
[----:B------:R-:W0:Y:S01]  /*0020*/  S2UR UR4, SR_CTAID.X ;  /* 0x00000000000479c3 */ /* 0x000e220000002500 */
[----:B------:R-:W1:Y:S07]  /*0030*/  LDCU UR5, c[0x0][0x390] ;  /* 0x00007200ff0577ac */ /* 0x000e6e0008000800 */
[----:B------:R-:W0:Y:S02]  /*0040*/  LDC R9, c[0x0][0x360] ;  /* 0x0000d800ff097b82 */ /* 0x000e240000000800 */
[----:B0-----:R-:W-:-:S05]  /*0050*/  IMAD R0, R9, UR4, R0 ;  /* 0x0000000409007c24 */ /* 0x001fca000f8e0200 */
[----:B-1----:R-:W-:-:S13]  /*0060*/  ISETP.GE.AND P0, PT, R0, UR5, PT ;  /* 0x0000000500007c0c */ /* 0x002fda000bf06270 */
[----:B------:R-:W-:Y:S05]  /*0070*/  @P0 EXIT ;  /* 0x000000000000094d */ /* 0x000fea0003800000 */
[----:B------:R-:W0:Y:S01]  /*0080*/  LDC.64 R4, c[0x0][0x388] ;  /* 0x0000e200ff047b82 */ /* 0x000e220000000a00 */
[----:B------:R-:W1:Y:S01]  /*0090*/  LDCU UR4, c[0x0][0x370] ;  /* 0x00006e00ff0477ac */ /* 0x000e620008000800 */
[----:B------:R-:W2:Y:S01]  /*00a0*/  LDCU.64 UR6, c[0x0][0x358] ;  /* 0x00006b00ff0677ac */ /* 0x000ea20008000a00 */
[----:B------:R-:W3:Y:S01]  /*00b0*/  LDCU UR5, c[0x0][0x390] ;  /* 0x00007200ff0577ac */ /* 0x000ee20008000800 */
[----:B-1----:R-:W-:-:S07]  /*00c0*/  IMAD R9, R9, UR4, RZ ;  /* 0x0000000409097c24 */ /* 0x002fce000f8e02ff */
.L_x_0:
[----:B0-----:R-:W-:-:S05]  /*00d0*/  IMAD.WIDE R6, R0, 0x4, R4 ;  /* 0x0000000400067825 */ /* 0x001fca00078e0204 */
[----:B--2---:R-:W2:Y:S02]  /*00e0*/  LDG.E R13, desc[UR6][R6.64] ;  /* 0x00000006060d7981 */ /* 0x004ea4000c1e1900 */
[----:B--2---:R-:W-:-:S13]  /*00f0*/  ISETP.NE.AND P0, PT, R13, -0x1, PT ;  /* 0xffffffff0d00780c */ /* 0x004fda0003f05270 */
[----:B------:R-:W0:Y:S01]  /*0100*/  @P0 LDC.64 R2, c[0x0][0x380] ;  /* 0x0000e000ff020b82 */ /* 0x000e220000000a00 */
[----:B------:R-:W-:Y:S01]  /*0110*/  @P0 MOV R11, 0xffffffff ;  /* 0xffffffff000b0802 */ /* 0x000fe20000000f00 */
[----:B0-----:R-:W-:Y:S01]  /*0120*/  @P0 IMAD.WIDE R2, R0, 0x4, R2 ;  /* 0x0000000400020825 */ /* 0x001fe200078e0202 */
[----:B------:R-:W-:-:S04]  /*0130*/  IADD3 R0, PT, PT, R9, R0, RZ ;  /* 0x0000000009007210 */ /* 0x000fc80007ffe0ff */
[----:B------:R1:W-:Y:S04]  /*0140*/  @P0 STG.E desc[UR6][R2.64], R13 ;  /* 0x0000000d02000986 */ /* 0x0003e8000c101906 */
[----:B------:R1:W-:Y:S01]  /*0150*/  @P0 STG.E desc[UR6][R6.64], R11 ;  /* 0x0000000b06000986 */ /* 0x0003e2000c101906 */
[----:B---3--:R-:W-:-:S13]  /*0160*/  ISETP.GE.AND P0, PT, R0, UR5, PT ;  /* 0x0000000500007c0c */ /* 0x008fda000bf06270 */
[----:B-1----:R-:W-:Y:S05]  /*0170*/  @!P0 BRA `(.L_x_0) ;  /* 0xfffffffc00d48947 */ /* 0x002fea000383ffff */
[----:B------:R-:W-:Y:S05]  /*0180*/  EXIT ;  /* 0x000000000000794d */ /* 0x000fea0003800000 */
.L_x_1:
[----:B------:R-:W-:-:S00]  /*0190*/  BRA `(.L_x_1) ;  /* 0xfffffffc00fc7947 */ /* 0x000fc0000383ffff */
[----:B------:R-:W-:-:S00]  /*01a0*/  NOP ;  /* 0x0000000000007918 */ /* 0x000fc00000000000 */
        /* <DEDUP_REMOVED lines=13> */
.L_x_124:


//--------------------- .text._Z24isBucketEmptyKernel_HADSPiiiS_ --------------------------
	.section	.text._Z24isBucketEmptyKernel_HADSPiiiS_,"ax",@progbits
	.align	128
        .global         _Z24isBucketEmptyKernel_HADSPiiiS_
        .type           _Z24isBucketEmptyKernel_HADSPiiiS_,@function
        .size           _Z24isBucketEmptyKernel_HADSPiiiS_,(.L_x_125 - _Z24isBucketEmptyKernel_HADSPiiiS_)
        .other          _Z24isBucketEmptyKernel_HADSPiiiS_,@"STO_CUDA_ENTRY STV_DEFAULT"
_Z24isBucketEmptyKernel_HADSPiiiS_:
.text._Z24isBucketEmptyKernel_HADSPiiiS_:
        /* <DEDUP_REMOVED lines=9> */
[----:B------:R-:W1:Y:S01]  /*0090*/  LDCU.64 UR4, c[0x0][0x358] ;  /* 0x00006b00ff0477ac */ /* 0x000e620008000a00 */
[----:B------:R-:W2:Y:S01]  /*00a0*/  LDCU UR7, c[0x0][0x38c] ;  /* 0x00007180ff0777ac */ /* 0x000ea20008000800 */
[----:B------:R-:W3:Y:S01]  /*00b0*/  LDCU UR6, c[0x0][0x370] ;  /* 0x00006e00ff0677ac */ /* 0x000ee20008000800 */
[----:B------:R-:W4:Y:S01]  /*00c0*/  LDCU UR8, c[0x0][0x388] ;  /* 0x00007100ff0877ac */ /* 0x000f220008000800 */
[----:B------:R-:W0:Y:S02]  /*00d0*/  LDCU UR9, c[0x0][0x38c] ;  /* 0x00007180ff0977ac */ /* 0x000e240008000800 */
[----:B0-----:R-:W-:-:S06]  /*00e0*/  IMAD.WIDE R2, R7, 0x4, R2 ;  /* 0x0000000407027825 */ /* 0x001fcc00078e0202 */
[----:B-1----:R-:W2:Y:S01]  /*00f0*/  LDG.E R2, desc[UR4][R2.64] ;  /* 0x0000000402027981 */ /* 0x002ea2000c1e1900 */
[----:B---3--:R-:W-:Y:S01]  /*0100*/  IMAD R0, R0, UR6, RZ ;  /* 0x0000000600007c24 */ /* 0x008fe2000f8e02ff */
[----:B------:R-:W-:Y:S01]  /*0110*/  BSSY.RECONVERGENT B0, `(.L_x_2) ;  /* 0x000000c000007945 */ /* 0x000fe20003800200 */
[----:B--2---:R-:W-:-:S13]  /*0120*/  ISETP.NE.AND P0, PT, R2, UR7, PT ;  /* 0x0000000702007c0c */ /* 0x004fda000bf05270 */
[----:B----4-:R-:W-:Y:S05]  /*0130*/  @!P0 BRA `(.L_x_3) ;  /* 0x0000000000248947 */ /* 0x010fea0003800000 */
[----:B------:R-:W0:Y:S01]  /*0140*/  LDC.64 R4, c[0x0][0x380] ;  /* 0x0000e000ff047b82 */ /* 0x000e220000000a00 */
[----:B------:R-:W-:-:S07]  /*0150*/  IADD3 R7, PT, PT, R7, R0, RZ ;  /* 0x0000000007077210 */ /* 0x000fce0007ffe0ff */
.L_x_4:
[----:B------:R-:W-:-:S13]  /*0160*/  ISETP.GE.AND P0, PT, R7, UR8, PT ;  /* 0x0000000807007c0c */ /* 0x000fda000bf06270 */
[----:B------:R-:W-:Y:S05]  /*0170*/  @P0 EXIT ;  /* 0x000000000000094d */ /* 0x000fea0003800000 */
[----:B0-----:R-:W-:-:S06]  /*0180*/  IMAD.WIDE R2, R7, 0x4, R4 ;  /* 0x0000000407027825 */ /* 0x001fcc00078e0204 */
[----:B------:R-:W2:Y:S01]  /*0190*/  LDG.E R2, desc[UR4][R2.64] ;  /* 0x0000000402027981 */ /* 0x000ea2000c1e1900 */
[----:B------:R-:W-:Y:S02]  /*01a0*/  IADD3 R7, PT, PT, R0, R7, RZ ;  /* 0x0000000700077210 */ /* 0x000fe40007ffe0ff */
[----:B--2---:R-:W-:-:S13]  /*01b0*/  ISETP.NE.AND P0, PT, R2, UR9, PT ;  /* 0x0000000902007c0c */ /* 0x004fda000bf05270 */
[----:B------:R-:W-:Y:S05]  /*01c0*/  @P0 BRA `(.L_x_4) ;  /* 0xfffffffc00e40947 */ /* 0x000fea000383ffff */
.L_x_3:
[----:B------:R-:W-:Y:S05]  /*01d0*/  BSYNC.RECONVERGENT B0 ;  /* 0x0000000000007941 */ /* 0x000fea0003800200 */
.L_x_2:
[----:B------:R-:W0:Y:S02]  /*01e0*/  LDC.64 R2, c[0x0][0x390] ;  /* 0x0000e400ff027b82 */ /* 0x000e240000000a00 */
[----:B0-----:R-:W-:Y:S01]  /*01f0*/  ATOMG.E.EXCH.STRONG.GPU PT, RZ, desc[UR4][R2.64], RZ ;  /* 0x800000ff02ff79a8 */ /* 0x001fe2000c1ef104 */
[----:B------:R-:W-:Y:S05]  /*0200*/  EXIT ;  /* 0x000000000000794d */ /* 0x000fea0003800000 */
.L_x_5:
        /* <DEDUP_REMOVED lines=15> */
.L_x_125:


//--------------------- .text._Z25findNextBucketKernel_HADSPiiiS_ --------------------------
	.section	.text._Z25findNextBucketKernel_HADSPiiiS_,"ax",@progbits
	.align	128
        .global         _Z25findNextBucketKernel_HADSPiiiS_
        .type           _Z25findNextBucketKernel_HADSPiiiS_,@function
        .size           _Z25findNextBucketKernel_HADSPiiiS_,(.L_x_126 - _Z25findNextBucketKernel_HADSPiiiS_)
        .other          _Z25findNextBucketKernel_HADSPiiiS_,@"STO_CUDA_ENTRY STV_DEFAULT"
_Z25findNextBucketKernel_HADSPiiiS_:
.text._Z25findNextBucketKernel_HADSPiiiS_:
[----:B------:R-:W-:Y:S01]  /*0000*/  LDC R1, c[0x0][0x37c] ;  /* 0x0000df00ff017b82 */ /* 0x000fe20000000800 */
[----:B------:R-:W0:Y:S07]  /*0010*/  S2R R9, SR_TID.X ;  /* 0x0000000000097919 */ /* 0x000e2e0000002100 */
[----:B------:R-:W0:Y:S01]  /*0020*/  S2UR UR4, SR_CTAID.X ;  /* 0x00000000000479c3 */ /* 0x000e220000002500 */
[----:B------:R-:W1:Y:S01]  /*0030*/  LDCU UR5, c[0x0][0x388] ;  /* 0x00007100ff0577ac */ /* 0x000e620008000800 */
[----:B------:R-:W-:Y:S01]  /*0040*/  BSSY.RECONVERGENT B0, `(.L_x_6) ;  /* 0x0000015000007945 */ /* 0x000fe20003800200 */
[----:B------:R-:W-:Y:S01]  /*0050*/  IMAD.MOV.U32 R7, RZ, RZ, 0x7fffffff ;  /* 0x7fffffffff077424 */ /* 0x000fe200078e00ff */
[----:B------:R-:W2:Y:S04]  /*0060*/  LDCU.64 UR6, c[0x0][0x358] ;  /* 0x00006b00ff0677ac */ /* 0x000ea80008000a00 */
[----:B------:R-:W0:Y:S01]  /*0070*/  LDC R6, c[0x0][0x360] ;  /* 0x0000d800ff067b82 */ /* 0x000e220000000800 */
[----:B------:R-:W3:Y:S01]  /*0080*/  LDCU UR8, c[0x0][0x38c] ;  /* 0x00007180ff0877ac */ /* 0x000ee20008000800 */
[----:B0-----:R-:W-:-:S05]  /*0090*/  IMAD R0, R6, UR4, R9 ;  /* 0x0000000406007c24 */ /* 0x001fca000f8e0209 */
[----:B-1----:R-:W-:-:S13]  /*00a0*/  ISETP.GE.AND P0, PT, R0, UR5, PT ;  /* 0x0000000500007c0c */ /* 0x002fda000bf06270 */
[----:B--23--:R-:W-:Y:S05]  /*00b0*/  @P0 BRA `(.L_x_7) ;  /* 0x0000000000340947 */ /* 0x00cfea0003800000 */
[----:B------:R-:W0:Y:S01]  /*00c0*/  LDC.64 R4, c[0x0][0x380] ;  /* 0x0000e000ff047b82 */ /* 0x000e220000000a00 */
[----:B------:R-:W1:Y:S01]  /*00d0*/  LDCU UR4, c[0x0][0x370] ;  /* 0x00006e00ff0477ac */ /* 0x000e620008000800 */
[----:B------:R-:W-:Y:S02]  /*00e0*/  IMAD.MOV.U32 R7, RZ, RZ, 0x7fffffff ;  /* 0x7fffffffff077424 */ /* 0x000fe400078e00ff */
[----:B-1----:R-:W-:-:S07]  /*00f0*/  IMAD R11, R6, UR4, RZ ;  /* 0x00000004060b7c24 */ /* 0x002fce000f8e02ff */
.L_x_8:
[----:B0-----:R-:W-:-:S06]  /*0100*/  IMAD.WIDE R2, R0, 0x4, R4 ;  /* 0x0000000400027825 */ /* 0x001fcc00078e0204 */
[----:B------:R-:W2:Y:S01]  /*0110*/  LDG.E R2, desc[UR6][R2.64] ;  /* 0x0000000602027981 */ /* 0x000ea2000c1e1900 */
[----:B------:R-:W-:-:S05]  /*0120*/  IMAD.IADD R0, R11, 0x1, R0 ;  /* 0x000000010b007824 */ /* 0x000fca00078e0200 */
[----:B------:R-:W-:Y:S02]  /*0130*/  ISETP.GE.AND P2, PT, R0, UR5, PT ;  /* 0x0000000500007c0c */ /* 0x000fe4000bf46270 */
[C---:B--2---:R-:W-:Y:S02]  /*0140*/  ISETP.GT.AND P0, PT, R2.reuse, UR8, PT ;  /* 0x0000000802007c0c */ /* 0x044fe4000bf04270 */
[C---:B------:R-:W-:Y:S02]  /*0150*/  ISETP.NE.AND P1, PT, R2.reuse, -0x1, PT ;  /* 0xffffffff0200780c */ /* 0x040fe40003f25270 */
[----:B------:R-:W-:-:S09]  /*0160*/  VIMNMX R8, PT, PT, R2, R7, PT ;  /* 0x0000000702087248 */ /* 0x000fd20003fe0100 */
[----:B------:R-:W-:Y:S01]  /*0170*/  @P0 SEL R7, R8, R7, P1 ;  /* 0x0000000708070207 */ /* 0x000fe20000800000 */
[----:B------:R-:W-:Y:S06]  /*0180*/  @!P2 BRA `(.L_x_8) ;  /* 0xfffffffc00dca947 */ /* 0x000fec000383ffff */
.L_x_7:
[----:B------:R-:W-:Y:S05]  /*0190*/  BSYNC.RECONVERGENT B0 ;  /* 0x0000000000007941 */ /* 0x000fea0003800200 */
.L_x_6:
[----:B------:R-:W0:Y:S01]  /*01a0*/  S2UR UR5, SR_CgaCtaId ;  /* 0x00000000000579c3 */ /* 0x000e220000008800 */
[----:B------:R-:W-:Y:S01]  /*01b0*/  UMOV UR4, 0x400 ;  /* 0x0000040000047882 */ /* 0x000fe20000000000 */
[----:B------:R-:W-:Y:S01]  /*01c0*/  ISETP.GE.U32.AND P0, PT, R6, 0x2, PT ;  /* 0x000000020600780c */ /* 0x000fe20003f06070 */
[----:B0-----:R-:W-:-:S06]  /*01d0*/  ULEA UR4, UR5, UR4, 0x18 ;  /* 0x0000000405047291 */ /* 0x001fcc000f8ec0ff */
[----:B------:R-:W-:-:S05]  /*01e0*/  LEA R0, R9, UR4, 0x2 ;  /* 0x0000000409007c11 */ /* 0x000fca000f8e10ff */
[----:B------:R0:W-:Y:S01]  /*01f0*/  STS [R0], R7 ;  /* 0x0000000700007388 */ /* 0x0001e20000000800 */
[----:B------:R-:W-:Y:S06]  /*0200*/  BAR.SYNC.DEFER_BLOCKING 0x0 ;  /* 0x0000000000007b1d */ /* 0x000fec0000010000 */
[----:B------:R-:W-:Y:S05]  /*0210*/  @!P0 BRA `(.L_x_9) ;  /* 0x0000000000388947 */ /* 0x000fea0003800000 */
.L_x_12:
[--C-:B------:R-:W-:Y:S01]  /*0220*/  IMAD.MOV.U32 R4, RZ, RZ, R6.reuse ;  /* 0x000000ffff047224 */ /* 0x100fe200078e0006 */
[----:B------:R-:W-:Y:S01]  /*0230*/  SHF.R.U32.HI R6, RZ, 0x1, R6 ;  /* 0x00000001ff067819 */ /* 0x000fe20000011606 */
[----:B------:R-:W-:Y:S03]  /*0240*/  BSSY.RECONVERGENT B0, `(.L_x_10) ;  /* 0x0000008000007945 */ /* 0x000fe60003800200 */
[----:B------:R-:W-:-:S13]  /*0250*/  ISETP.GE.U32.AND P0, PT, R9, R6, PT ;  /* 0x000000060900720c */ /* 0x000fda0003f06070 */
[----:B-1----:R-:W-:Y:S05]  /*0260*/  @P0 BRA `(.L_x_11) ;  /* 0x0000000000140947 */ /* 0x002fea0003800000 */
[----:B------:R-:W-:Y:S01]  /*0270*/  IMAD R2, R6, 0x4, R0 ;  /* 0x0000000406027824 */ /* 0x000fe200078e0200 */
[----:B------:R-:W-:Y:S05]  /*0280*/  LDS R3, [R0] ;  /* 0x0000000000037984 */ /* 0x000fea0000000800 */
[----:B------:R-:W1:Y:S02]  /*0290*/  LDS R2, [R2] ;  /* 0x0000000002027984 */ /* 0x000e640000000800 */
[----:B-1----:R-:W-:-:S13]  /*02a0*/  ISETP.GE.AND P0, PT, R2, R3, PT ;  /* 0x000000030200720c */ /* 0x002fda0003f06270 */
[----:B------:R1:W-:Y:S02]  /*02b0*/  @!P0 STS [R0], R2 ;  /* 0x0000000200008388 */ /* 0x0003e40000000800 */
.L_x_11:
[----:B------:R-:W-:Y:S05]  /*02c0*/  BSYNC.RECONVERGENT B0 ;  /* 0x0000000000007941 */ /* 0x000fea0003800200 */
.L_x_10:
[----:B------:R-:W-:Y:S01]  /*02d0*/  BAR.SYNC.DEFER_BLOCKING 0x0 ;  /* 0x0000000000007b1d */ /* 0x000fe20000010000 */
[----:B------:R-:W-:-:S13]  /*02e0*/  ISETP.GT.U32.AND P0, PT, R4, 0x3, PT ;  /* 0x000000030400780c */ /* 0x000fda0003f04070 */
[----:B------:R-:W-:Y:S05]  /*02f0*/  @P0 BRA `(.L_x_12) ;  /* 0xfffffffc00c80947 */ /* 0x000fea000383ffff */
.L_x_9:
[----:B------:R-:W-:-:S13]  /*0300*/  ISETP.NE.AND P0, PT, R9, RZ, PT ;  /* 0x000000ff0900720c */ /* 0x000fda0003f05270 */
[----:B------:R-:W-:Y:S05]  /*0310*/  @P0 EXIT ;  /* 0x000000000000094d */ /* 0x000fea0003800000 */
[----:B------:R-:W2:Y:S01]  /*0320*/  S2UR UR5, SR_CgaCtaId ;  /* 0x00000000000579c3 */ /* 0x000ea20000008800 */
[----:B------:R-:W-:Y:S02]  /*0330*/  UMOV UR4, 0x400 ;  /* 0x0000040000047882 */ /* 0x000fe40000000000 */
[----:B--2---:R-:W-:-:S09]  /*0340*/  ULEA UR4, UR5, UR4, 0x18 ;  /* 0x0000000405047291 */ /* 0x004fd2000f8ec0ff */
[----:B------:R-:W2:Y:S02]  /*0350*/  LDS R5, [UR4] ;  /* 0x00000004ff057984 */ /* 0x000ea40008000800 */
[----:B--2---:R-:W-:-:S13]  /*0360*/  ISETP.NE.AND P0, PT, R5, 0x7fffffff, PT ;  /* 0x7fffffff0500780c */ /* 0x004fda0003f05270 */
[----:B------:R-:W-:Y:S05]  /*0370*/  @!P0 EXIT ;  /* 0x000000000000894d */ /* 0x000fea0003800000 */
[----:B-1----:R-:W1:Y:S02]  /*0380*/  LDC.64 R2, c[0x0][0x390] ;  /* 0x0000e400ff027b82 */ /* 0x002e640000000a00 */
[----:B-1----:R-:W-:Y:S01]  /*0390*/  REDG.E.MIN.S32.STRONG.GPU desc[UR6][R2.64], R5 ;  /* 0x000000050200798e */ /* 0x002fe2000c92e306 */
[----:B------:R-:W-:Y:S05]  /*03a0*/  EXIT ;  /* 0x000000000000794d */ /* 0x000fea0003800000 */
.L_x_13:
        /* <DEDUP_REMOVED lines=13> */
.L_x_126:


//--------------------- .text._Z26relaxHeavyEdgesHADS_KernelPK18LogicalGridInfoGPUPK20ElevationGridInfoGPUPfPiS6_iS6_S6_ffPKfiiff --------------------------
	.section	.text._Z26relaxHeavyEdgesHADS_KernelPK18LogicalGridInfoGPUPK20ElevationGridInfoGPUPfPiS6_iS6_S6_ffPKfiiff,"ax",@progbits
	.align	128
        .global         _Z26relaxHeavyEdgesHADS_KernelPK18LogicalGridInfoGPUPK20ElevationGridInfoGPUPfPiS6_iS6_S6_ffPKfiiff
        .type           _Z26relaxHeavyEdgesHADS_KernelPK18LogicalGridInfoGPUPK20ElevationGridInfoGPUPfPiS6_iS6_S6_ffPKfiiff,@function
        .size           _Z26relaxHeavyEdgesHADS_KernelPK18LogicalGridInfoGPUPK20ElevationGridInfoGPUPfPiS6_iS6_S6_ffPKfiiff,(.L_x_119 - _Z26relaxHeavyEdgesHADS_KernelPK18LogicalGridInfoGPUPK20ElevationGridInfoGPUPfPiS6_iS6_S6_ffPKfiiff)
        .other          _Z26relaxHeavyEdgesHADS_KernelPK18LogicalGridInfoGPUPK20ElevationGridInfoGPUPfPiS6_iS6_S6_ffPKfiiff,@"STO_CUDA_ENTRY STV_DEFAULT"
_Z26relaxHeavyEdgesHADS_KernelPK18LogicalGridInfoGPUPK20ElevationGridInfoGPUPfPiS6_iS6_S6_ffPKfiiff:
.text._Z26relaxHeavyEdgesHADS_KernelPK18LogicalGridInfoGPUPK20ElevationGridInfoGPUPfPiS6_iS6_S6_ffPKfiiff:
[----:B------:R-:W-:Y:S08]  /*0000*/  LDC R1, c[0x0][0x37c] ;  /* 0x0000df00ff017b82 */ /* 0x000ff00000000800 */
[----:B------:R-:W0:Y:S01]  /*0010*/  LDC.64 R4, c[0x0][0x380] ;  /* 0x0000e000ff047b82 */ /* 0x000e220000000a00 */
[----:B------:R-:W0:Y:S02]  /*0020*/  LDCU.64 UR4, c[0x0][0x358] ;  /* 0x00006b00ff0477ac */ /* 0x000e240008000a00 */
[----:B0-----:R-:W2:Y:S05]  /*0030*/  LDG.E.64 R2, desc[UR4][R4.64] ;  /* 0x0000000404027981 */ /* 0x001eaa000c1e1b00 */
[----:B------:R-:W0:Y:S01]  /*0040*/  S2UR UR6, SR_CTAID.X ;  /* 0x00000000000679c3 */ /* 0x000e220000002500 */
[----:B------:R-:W0:Y:S07]  /*0050*/  S2R R7, SR_TID.X ;  /* 0x0000000000077919 */ /* 0x000e2e0000002100 */
[----:B------:R-:W0:Y:S02]  /*0060*/  LDC R6, c[0x0][0x360] ;  /* 0x0000d800ff067b82 */ /* 0x000e240000000800 */
[----:B0-----:R-:W-:-:S02]  /*0070*/  IMAD R0, R6, UR6, R7 ;  /* 0x0000000606007c24 */ /* 0x001fc4000f8e0207 */
[----:B--2---:R-:W-:-:S05]  /*0080*/  IMAD R3, R2, R3, RZ ;  /* 0x0000000302037224 */ /* 0x004fca00078e02ff */
[----:B------:R-:W-:-:S13]  /*0090*/  ISETP.GE.AND P0, PT, R0, R3, PT ;  /* 0x000000030000720c */ /* 0x000fda0003f06270 */
[----:B------:R-:W-:Y:S05]  /*00a0*/  @P0 EXIT ;  /* 0x000000000000094d */ /* 0x000fea0003800000 */
[----:B------:R-:W0:Y:S02]  /*00b0*/  LDCU.128 UR8, c[0x0][0x380] ;  /* 0x00007000ff0877ac */ /* 0x000e240008000c00 */
[----:B0-----:R-:W-:Y:S02]  /*00c0*/  ISETP.NE.U32.AND P0, PT, RZ, UR10, PT ;  /* 0x0000000aff007c0c */ /* 0x001fe4000bf05070 */
[----:B------:R-:W-:Y:S02]  /*00d0*/  ISETP.EQ.U32.AND P1, PT, RZ, UR8, PT ;  /* 0x00000008ff007c0c */ /* 0x000fe4000bf22070 */
[----:B------:R-:W-:-:S04]  /*00e0*/  ISETP.NE.AND.EX P0, PT, RZ, UR11, PT, P0 ;  /* 0x0000000bff007c0c */ /* 0x000fc8000bf05300 */
[----:B------:R-:W-:-:S13]  /*00f0*/  ISETP.EQ.OR.EX P0, PT, RZ, UR9, !P0, P1 ;  /* 0x00000009ff007c0c */ /* 0x000fda000c702710 */
[----:B------:R-:W-:Y:S05]  /*0100*/  @P0 EXIT ;  /* 0x000000000000094d */ /* 0x000fea0003800000 */
[----:B------:R-:W0:Y:S01]  /*0110*/  LDCU UR6, c[0x0][0x370] ;  /* 0x00006e00ff0677ac */ /* 0x000e220008000800 */
[----:B------:R-:W-:Y:S02]  /*0120*/  IMAD.MOV.U32 R5, RZ, RZ, R0 ;  /* 0x000000ffff057224 */ /* 0x000fe400078e0000 */
[----:B0-----:R-:W-:-:S07]  /*0130*/  IMAD R0, R6, UR6, RZ ;  /* 0x0000000606007c24 */ /* 0x001fce000f8e02ff */
.L_x_41:
[----:B------:R-:W0:Y:S01]  /*0140*/  LDC.64 R6, c[0x0][0x398] ;  /* 0x0000e600ff067b82 */ /* 0x000e220000000a00 */
[----:B------:R-:W1:Y:S01]  /*0150*/  LDCU UR6, c[0x0][0x3a8] ;  /* 0x00007500ff0677ac */ /* 0x000e620008000800 */
[----:B0-----:R-:W-:-:S06]  /*0160*/  IMAD.WIDE R6, R5, 0x4, R6 ;  /* 0x0000000405067825 */ /* 0x001fcc00078e0206 */
[----:B------:R-:W1:Y:S01]  /*0170*/  LDG.E R6, desc[UR4][R6.64] ;  /* 0x0000000406067981 */ /* 0x000e62000c1e1900 */
[----:B------:R-:W-:Y:S01]  /*0180*/  BSSY B0, `(.L_x_14) ;  /* 0x000017a000007945 */ /* 0x000fe20003800000 */
[----:B-1----:R-:W-:-:S13]  /*0190*/  ISETP.NE.AND P0, PT, R6, UR6, PT ;  /* 0x0000000606007c0c */ /* 0x002fda000bf05270 */
[----:B-----5:R-:W-:Y:S05]  /*01a0*/  @P0 BRA `(.L_x_15) ;  /* 0x0000001400dc0947 */ /* 0x020fea0003800000 */
[----:B------:R-:W0:Y:S02]  /*01b0*/  LDC.64 R6, c[0x0][0x390] ;  /* 0x0000e400ff067b82 */ /* 0x000e240000000a00 */
[----:B0-----:R-:W-:-:S05]  /*01c0*/  IMAD.WIDE R6, R5, 0x4, R6 ;  /* 0x0000000405067825 */ /* 0x001fca00078e0206 */
[----:B------:R-:W2:Y:S02]  /*01d0*/  LDG.E R4, desc[UR4][R6.64] ;  /* 0x0000000406047981 */ /* 0x000ea4000c1e1900 */
[----:B--2---:R-:W-:-:S13]  /*01e0*/  FSETP.GEU.AND P0, PT, R4, 3.40282346638528859812e+38, PT ;  /* 0x7f7fffff0400780b */ /* 0x004fda0003f0e000 */
[----:B------:R-:W-:Y:S05]  /*01f0*/  @P0 BRA `(.L_x_15) ;  /* 0x0000001400c80947 */ /* 0x000fea0003800000 */
[----:B------:R-:W-:Y:S01]  /*0200*/  ISETP.GE.AND P0, PT, R2, 0x1, PT ;  /* 0x000000010200780c */ /* 0x000fe20003f06270 */
[----:B------:R-:W0:Y:S01]  /*0210*/  LDCU.64 UR6, c[0x0][0x3d0] ;  /* 0x00007a00ff0677ac */ /* 0x000e220008000a00 */
[----:B------:R-:W-:Y:S02]  /*0220*/  IMAD.MOV.U32 R6, RZ, RZ, -0x1 ;  /* 0xffffffffff067424 */ /* 0x000fe400078e00ff */
[----:B------:R-:W-:-:S09]  /*0230*/  IMAD.MOV.U32 R7, RZ, RZ, -0x1 ;  /* 0xffffffffff077424 */ /* 0x000fd200078e00ff */
[----:B------:R-:W-:Y:S05]  /*0240*/  @!P0 BRA `(.L_x_16) ;  /* 0x00000000006c8947 */ /* 0x000fea0003800000 */
[-C--:B------:R-:W-:Y:S02]  /*0250*/  IABS R9, R2.reuse ;  /* 0x0000000200097213 */ /* 0x080fe40000000000 */
[----:B------:R-:W-:Y:S02]  /*0260*/  IABS R12, R5 ;  /* 0x00000005000c7213 */ /* 0x000fe40000000000 */
[----:B------:R-:W1:Y:S01]  /*0270*/  I2F.RP R8, R9 ;  /* 0x0000000900087306 */ /* 0x000e620000209400 */
[----:B------:R-:W-:-:S07]  /*0280*/  IABS R13, R2 ;  /* 0x00000002000d7213 */ /* 0x000fce0000000000 */
[----:B-1----:R-:W1:Y:S02]  /*0290*/  MUFU.RCP R8, R8 ;  /* 0x0000000800087308 */ /* 0x002e640000001000 */
[----:B-1----:R-:W-:Y:S02]  /*02a0*/  IADD3 R6, PT, PT, R8, 0xffffffe, RZ ;  /* 0x0ffffffe08067810 */ /* 0x002fe40007ffe0ff */
[----:B------:R-:W-:-:S04]  /*02b0*/  IADD3 R8, PT, PT, RZ, -R13, RZ ;  /* 0x8000000dff087210 */ /* 0x000fc80007ffe0ff */
[----:B------:R1:W2:Y:S02]  /*02c0*/  F2I.FTZ.U32.TRUNC.NTZ R7, R6 ;  /* 0x0000000600077305 */ /* 0x0002a4000021f000 */
[----:B-1----:R-:W-:Y:S02]  /*02d0*/  IMAD.MOV.U32 R6, RZ, RZ, RZ ;  /* 0x000000ffff067224 */ /* 0x002fe400078e00ff */
[----:B--2---:R-:W-:-:S04]  /*02e0*/  IMAD.MOV R10, RZ, RZ, -R7 ;  /* 0x000000ffff0a7224 */ /* 0x004fc800078e0a07 */
[----:B------:R-:W-:Y:S02]  /*02f0*/  IMAD R11, R10, R9, RZ ;  /* 0x000000090a0b7224 */ /* 0x000fe400078e02ff */
[----:B------:R-:W-:Y:S02]  /*0300*/  IMAD.MOV.U32 R10, RZ, RZ, R12 ;  /* 0x000000ffff0a7224 */ /* 0x000fe400078e000c */
[----:B------:R-:W-:-:S06]  /*0310*/  IMAD.HI.U32 R7, R7, R11, R6 ;  /* 0x0000000b07077227 */ /* 0x000fcc00078e0006 */
[----:B------:R-:W-:-:S04]  /*0320*/  IMAD.HI.U32 R7, R7, R10, RZ ;  /* 0x0000000a07077227 */ /* 0x000fc800078e00ff */
[----:B------:R-:W-:-:S05]  /*0330*/  IMAD R6, R7, R8, R10 ;  /* 0x0000000807067224 */ /* 0x000fca00078e020a */
[----:B------:R-:W-:-:S13]  /*0340*/  ISETP.GT.U32.AND P1, PT, R9, R6, PT ;  /* 0x000000060900720c */ /* 0x000fda0003f24070 */
[----:B------:R-:W-:Y:S02]  /*0350*/  @!P1 IMAD.IADD R6, R6, 0x1, -R9 ;  /* 0x0000000106069824 */ /* 0x000fe400078e0a09 */
[----:B------:R-:W-:Y:S01]  /*0360*/  @!P1 VIADD R7, R7, 0x1 ;  /* 0x0000000107079836 */ /* 0x000fe20000000000 */
[----:B------:R-:W-:Y:S02]  /*0370*/  ISETP.NE.AND P1, PT, R2, RZ, PT ;  /* 0x000000ff0200720c */ /* 0x000fe40003f25270 */
[----:B------:R-:W-:Y:S02]  /*0380*/  ISETP.GE.U32.AND P0, PT, R6, R9, PT ;  /* 0x000000090600720c */ /* 0x000fe40003f06070 */
[----:B------:R-:W-:-:S04]  /*0390*/  LOP3.LUT R6, R5, R2, RZ, 0x3c, !PT ;  /* 0x0000000205067212 */ /* 0x000fc800078e3cff */
[----:B------:R-:W-:-:S07]  /*03a0*/  ISETP.GE.AND P2, PT, R6, RZ, PT ;  /* 0x000000ff0600720c */ /* 0x000fce0003f46270 */
[----:B------:R-:W-:-:S06]  /*03b0*/  @P0 VIADD R7, R7, 0x1 ;  /* 0x0000000107070836 */ /* 0x000fcc0000000000 */
[----:B------:R-:W-:Y:S02]  /*03c0*/  @!P2 IADD3 R7, PT, PT, -R7, RZ, RZ ;  /* 0x000000ff0707a210 */ /* 0x000fe40007ffe1ff */
[----:B------:R-:W-:-:S05]  /*03d0*/  @!P1 LOP3.LUT R7, RZ, R2, RZ, 0x33, !PT ;  /* 0x00000002ff079212 */ /* 0x000fca00078e33ff */
[----:B------:R-:W-:-:S04]  /*03e0*/  IMAD.MOV R6, RZ, RZ, -R7 ;  /* 0x000000ffff067224 */ /* 0x000fc800078e0a07 */
[----:B------:R-:W-:-:S07]  /*03f0*/  IMAD R6, R2, R6, R5 ;  /* 0x0000000602067224 */ /* 0x000fce00078e0205 */
.L_x_16:
[----:B0-----:R-:W-:Y:S01]  /*0400*/  VIADD R9, R7, -UR7 ;  /* 0x8000000707097c36 */ /* 0x001fe20008000000 */
[----:B------:R-:W-:Y:S01]  /*0410*/  BSSY.RECONVERGENT B1, `(.L_x_17) ;  /* 0x0000013000017945 */ /* 0x000fe20003800200 */
[----:B------:R-:W-:-:S03]  /*0420*/  VIADD R8, R6, -UR6 ;  /* 0x8000000606087c36 */ /* 0x000fc60008000000 */
[----:B------:R-:W-:Y:S02]  /*0430*/  I2FP.F32.S32 R9, R9 ;  /* 0x0000000900097245 */ /* 0x000fe40000201400 */
[----:B------:R-:W-:-:S03]  /*0440*/  I2FP.F32.S32 R8, R8 ;  /* 0x0000000800087245 */ /* 0x000fc60000201400 */
[----:B------:R-:W-:-:S04]  /*0450*/  FMUL R9, R9, R9 ;  /* 0x0000000909097220 */ /* 0x000fc80000400000 */
[----:B------:R-:W-:-:S04]  /*0460*/  FFMA R9, R8, R8, R9 ;  /* 0x0000000808097223 */ /* 0x000fc80000000009 */
[----:B------:R-:W-:-:S04]  /*0470*/  FADD R12, R9, 9.9999997171806853657e-10 ;  /* 0x3089705f090c7421 */ /* 0x000fc80000000000 */
[----:B------:R0:W1:Y:S01]  /*0480*/  MUFU.RSQ R9, R12 ;  /* 0x0000000c00097308 */ /* 0x0000620000001400 */
[----:B------:R-:W-:-:S04]  /*0490*/  IADD3 R8, PT, PT, R12, -0xd000000, RZ ;  /* 0xf30000000c087810 */ /* 0x000fc80007ffe0ff */
[----:B------:R-:W-:-:S13]  /*04a0*/  ISETP.GT.U32.AND P0, PT, R8, 0x727fffff, PT ;  /* 0x727fffff0800780c */ /* 0x000fda0003f04070 */
[----:B01----:R-:W-:Y:S05]  /*04b0*/  @!P0 BRA `(.L_x_18) ;  /* 0x0000000000108947 */ /* 0x003fea0003800000 */
[----:B------:R-:W-:-:S07]  /*04c0*/  MOV R20, 0x4e0 ;  /* 0x000004e000147802 */ /* 0x000fce0000000f00 */
[----:B------:R-:W-:Y:S05]  /*04d0*/  CALL.REL.NOINC `($__internal_1_$__cuda_sm20_sqrt_rn_f32_slowpath) ;  /* 0x0000001400fc7944 */ /* 0x000fea0003c00000 */
[----:B------:R-:W-:Y:S01]  /*04e0*/  IMAD.MOV.U32 R22, RZ, RZ, R14 ;  /* 0x000000ffff167224 */ /* 0x000fe200078e000e */
[----:B------:R-:W-:Y:S06]  /*04f0*/  BRA `(.L_x_19) ;  /* 0x0000000000107947 */ /* 0x000fec0003800000 */
.L_x_18:
[----:B------:R-:W-:Y:S01]  /*0500*/  FMUL.FTZ R22, R12, R9 ;  /* 0x000000090c167220 */ /* 0x000fe20000410000 */
[----:B------:R-:W-:-:S03]  /*0510*/  FMUL.FTZ R8, R9, 0.5 ;  /* 0x3f00000009087820 */ /* 0x000fc60000410000 */
[----:B------:R-:W-:-:S04]  /*0520*/  FFMA R9, -R22, R22, R12 ;  /* 0x0000001616097223 */ /* 0x000fc8000000010c */
[----:B------:R-:W-:-:S07]  /*0530*/  FFMA R22, R9, R8, R22 ;  /* 0x0000000809167223 */ /* 0x000fce0000000016 */
.L_x_19:
[----:B------:R-:W-:Y:S05]  /*0540*/  BSYNC.RECONVERGENT B1 ;  /* 0x0000000000017941 */ /* 0x000fea0003800200 */
.L_x_17:
[----:B------:R-:W0:Y:S01]  /*0550*/  LDC.64 R14, c[0x0][0x388] ;  /* 0x0000e200ff0e7b82 */ /* 0x000e220000000a00 */
[----:B------:R-:W1:Y:S01]  /*0560*/  LDCU UR6, c[0x0][0x3d8] ;  /* 0x00007b00ff0677ac */ /* 0x000e620008000800 */
[----:B0-----:R-:W2:Y:S01]  /*0570*/  LDG.E.64 R10, desc[UR4][R14.64+0x18] ;  /* 0x000018040e0a7981 */ /* 0x001ea2000c1e1b00 */
[----:B-1----:R-:W-:Y:S01]  /*0580*/  FMUL R22, R22, UR6 ;  /* 0x0000000616167c20 */ /* 0x002fe20008400000 */
[----:B------:R-:W-:Y:S01]  /*0590*/  IMAD.MOV.U32 R8, RZ, RZ, RZ ;  /* 0x000000ffff087224 */ /* 0x000fe200078e00ff */
[----:B--2---:R-:W-:-:S04]  /*05a0*/  ISETP.NE.U32.AND P0, PT, R10, RZ, PT ;  /* 0x000000ff0a00720c */ /* 0x004fc80003f05070 */
[----:B------:R-:W-:-:S13]  /*05b0*/  ISETP.NE.AND.EX P0, PT, R11, RZ, PT, P0 ;  /* 0x000000ff0b00720c */ /* 0x000fda0003f05300 */
[----:B------:R-:W-:Y:S05]  /*05c0*/  @!P0 BRA `(.L_x_20) ;  /* 0x0000000000ec8947 */ /* 0x000fea0003800000 */
[----:B------:R-:W2:Y:S02]  /*05d0*/  LDG.E R13, desc[UR4][R14.64] ;  /* 0x000000040e0d7981 */ /* 0x000ea4000c1e1900 */
[----:B--2---:R-:W-:-:S13]  /*05e0*/  ISETP.GE.AND P0, PT, R13, 0x1, PT ;  /* 0x000000010d00780c */ /* 0x004fda0003f06270 */
[----:B------:R-:W-:Y:S05]  /*05f0*/  @!P0 BRA `(.L_x_20) ;  /* 0x0000000000e08947 */ /* 0x000fea0003800000 */
[----:B------:R-:W2:Y:S02]  /*0600*/  LDG.E R12, desc[UR4][R14.64+0x4] ;  /* 0x000004040e0c7981 */ /* 0x000ea4000c1e1900 */
[----:B--2---:R-:W-:-:S13]  /*0610*/  ISETP.GE.AND P0, PT, R12, 0x1, PT ;  /* 0x000000010c00780c */ /* 0x004fda0003f06270 */
[----:B------:R-:W-:Y:S05]  /*0620*/  @!P0 BRA `(.L_x_20) ;  /* 0x0000000000d48947 */ /* 0x000fea0003800000 */
[----:B------:R-:W2:Y:S02]  /*0630*/  LDG.E R9, desc[UR4][R14.64+0x8] ;  /* 0x000008040e097981 */ /* 0x000ea4000c1e1900 */
[----:B--2---:R-:W-:-:S13]  /*0640*/  FSETP.GEU.AND P0, PT, |R9|, 9.9999999747524270788e-07, PT ;  /* 0x358637bd0900780b */ /* 0x004fda0003f0e200 */
[----:B------:R-:W-:Y:S05]  /*0650*/  @!P0 BRA `(.L_x_20) ;  /* 0x0000000000c88947 */ /* 0x000fea0003800000 */
[----:B------:R-:W0:Y:S01]  /*0660*/  LDC.64 R16, c[0x0][0x380] ;  /* 0x0000e000ff107b82 */ /* 0x000e220000000a00 */
[----:B------:R-:W2:Y:S04]  /*0670*/  LDG.E.64 R8, desc[UR4][R14.64+0x10] ;  /* 0x000010040e087981 */ /* 0x000ea8000c1e1b00 */
[----:B------:R-:W3:Y:S04]  /*0680*/  LDG.E R23, desc[UR4][R14.64+0xc] ;  /* 0x00000c040e177981 */ /* 0x000ee8000c1e1900 */
[----:B0-----:R0:W2:Y:S01]  /*0690*/  LDG.E R17, desc[UR4][R16.64+0x8] ;  /* 0x0000080410117981 */ /* 0x0010a2000c1e1900 */
[----:B------:R-:W-:-:S02]  /*06a0*/  I2FP.F32.S32 R18, R6 ;  /* 0x0000000600127245 */ /* 0x000fc40000201400 */
[----:B------:R-:W-:-:S03]  /*06b0*/  I2FP.F32.S32 R19, R7 ;  /* 0x0000000700137245 */ /* 0x000fc60000201400 */
[----:B------:R-:W-:Y:S01]  /*06c0*/  FADD R18, R18, 0.5 ;  /* 0x3f00000012127421 */ /* 0x000fe20000000000 */
[----:B0-----:R-:W-:Y:S02]  /*06d0*/  VIADD R16, R13, 0xffffffff ;  /* 0xffffffff0d107836 */ /* 0x001fe40000000000 */
[----:B------:R-:W-:Y:S02]  /*06e0*/  IMAD.MOV.U32 R21, RZ, RZ, RZ ;  /* 0x000000ffff157224 */ /* 0x000fe400078e00ff */
[----:B--2---:R-:W-:Y:S01]  /*06f0*/  FFMA R8, R17, R18, -R8 ;  /* 0x0000001211087223 */ /* 0x004fe20000000808 */
[----:B------:R-:W-:-:S04]  /*0700*/  FADD R18, R19, 0.5 ;  /* 0x3f00000013127421 */ /* 0x000fc80000000000 */
[----:B------:R-:W-:Y:S01]  /*0710*/  FFMA R18, R17, R18, -R9 ;  /* 0x0000001211127223 */ /* 0x000fe20000000809 */
[----:B---3--:R-:W-:-:S03]  /*0720*/  FMUL R26, R23, R8 ;  /* 0x00000008171a7220 */ /* 0x008fc60000400000 */
[----:B------:R-:W-:Y:S01]  /*0730*/  FMUL R23, R23, R18 ;  /* 0x0000001217177220 */ /* 0x000fe20000400000 */
[----:B------:R-:W0:Y:S08]  /*0740*/  F2I.FLOOR.NTZ R25, R26 ;  /* 0x0000001a00197305 */ /* 0x000e300000207100 */
[----:B------:R-:W1:Y:S01]  /*0750*/  F2I.FLOOR.NTZ R24, R23 ;  /* 0x0000001700187305 */ /* 0x000e620000207100 */
[----:B------:R-:W-:-:S02]  /*0760*/  IADD3 R9, PT, PT, R12, -0x1, RZ ;  /* 0xffffffff0c097810 */ /* 0x000fc40007ffe0ff */
[C---:B0-----:R-:W-:Y:S01]  /*0770*/  VIADDMNMX.RELU R20, R25.reuse, 0x1, R16, PT ;  /* 0x0000000119147846 */ /* 0x041fe20003801110 */
[----:B------:R-:W-:Y:S01]  /*0780*/  IMAD.MOV.U32 R17, RZ, RZ, RZ ;  /* 0x000000ffff117224 */ /* 0x000fe200078e00ff */
[----:B------:R-:W-:Y:S02]  /*0790*/  VIMNMX.RELU R16, PT, PT, R25, R16, PT ;  /* 0x0000001019107248 */ /* 0x000fe40003fe1100 */
[C---:B-1----:R-:W-:Y:S02]  /*07a0*/  VIADDMNMX.RELU R12, R24.reuse, 0x1, R9, PT ;  /* 0x00000001180c7846 */ /* 0x042fe40003801109 */
[----:B------:R-:W-:-:S03]  /*07b0*/  VIMNMX.RELU R18, PT, PT, R24, R9, PT ;  /* 0x0000000918127248 */ /* 0x000fc60003fe1100 */
[----:B------:R-:W-:-:S04]  /*07c0*/  IMAD.WIDE.U32 R8, R13, R12, R20 ;  /* 0x0000000c0d087225 */ /* 0x000fc800078e0014 */
[----:B------:R-:W-:Y:S01]  /*07d0*/  IMAD.WIDE.U32 R20, R13, R18, R20 ;  /* 0x000000120d147225 */ /* 0x000fe200078e0014 */
[----:B------:R-:W-:-:S03]  /*07e0*/  LEA R14, P0, R8, R10, 0x2 ;  /* 0x0000000a080e7211 */ /* 0x000fc600078010ff */
[----:B------:R-:W-:Y:S01]  /*07f0*/  IMAD.WIDE.U32 R18, R13, R18, R16 ;  /* 0x000000120d127225 */ /* 0x000fe200078e0010 */
[----:B------:R-:W-:-:S03]  /*0800*/  LEA.HI.X R15, R8, R11, R9, 0x2, P0 ;  /* 0x0000000b080f7211 */ /* 0x000fc600000f1409 */
[----:B------:R-:W-:Y:S01]  /*0810*/  IMAD.WIDE.U32 R16, R13, R12, R16 ;  /* 0x0000000c0d107225 */ /* 0x000fe200078e0010 */
[-C--:B------:R-:W-:Y:S01]  /*0820*/  LEA R8, P1, R20, R10.reuse, 0x2 ;  /* 0x0000000a14087211 */ /* 0x080fe200078210ff */
[----:B------:R-:W2:Y:S01]  /*0830*/  LD.E R14, desc[UR4][R14.64] ;  /* 0x000000040e0e7980 */ /* 0x000ea2000c101900 */
[-C--:B------:R-:W-:Y:S02]  /*0840*/  LEA R12, P0, R18, R10.reuse, 0x2 ;  /* 0x0000000a120c7211 */ /* 0x080fe400078010ff */
[----:B------:R-:W-:Y:S02]  /*0850*/  LEA R10, P2, R16, R10, 0x2 ;  /* 0x0000000a100a7211 */ /* 0x000fe400078410ff */
[-C--:B------:R-:W-:Y:S02]  /*0860*/  LEA.HI.X R9, R20, R11.reuse, R21, 0x2, P1 ;  /* 0x0000000b14097211 */ /* 0x080fe400008f1415 */
[-C--:B------:R-:W-:Y:S02]  /*0870*/  LEA.HI.X R13, R18, R11.reuse, R19, 0x2, P0 ;  /* 0x0000000b120d7211 */ /* 0x080fe400000f1413 */
[----:B------:R-:W-:Y:S01]  /*0880*/  LEA.HI.X R11, R16, R11, R17, 0x2, P2 ;  /* 0x0000000b100b7211 */ /* 0x000fe200010f1411 */
[----:B------:R-:W3:Y:S04]  /*0890*/  LD.E R8, desc[UR4][R8.64] ;  /* 0x0000000408087980 */ /* 0x000ee8000c101900 */
[----:B------:R-:W4:Y:S04]  /*08a0*/  LD.E R10, desc[UR4][R10.64] ;  /* 0x000000040a0a7980 */ /* 0x000f28000c101900 */
[----:B------:R-:W5:Y:S01]  /*08b0*/  LD.E R12, desc[UR4][R12.64] ;  /* 0x000000040c0c7980 */ /* 0x000f62000c101900 */
[----:B------:R-:W-:-:S02]  /*08c0*/  I2FP.F32.S32 R25, R25 ;  /* 0x0000001900197245 */ /* 0x000fc40000201400 */
[----:B------:R-:W-:-:S03]  /*08d0*/  I2FP.F32.S32 R24, R24 ;  /* 0x0000001800187245 */ /* 0x000fc60000201400 */
[----:B------:R-:W-:-:S04]  /*08e0*/  FADD.SAT R25, R26, -R25 ;  /* 0x800000191a197221 */ /* 0x000fc80000002000 */
[----:B------:R-:W-:Y:S01]  /*08f0*/  FADD R17, -R25, 1 ;  /* 0x3f80000019117421 */ /* 0x000fe20000000100 */
[----:B------:R-:W-:Y:S01]  /*0900*/  FADD.SAT R24, R23, -R24 ;  /* 0x8000001817187221 */ /* 0x000fe20000002000 */
[-C--:B--2---:R-:W-:Y:S01]  /*0910*/  FMUL R19, R14, R25.reuse ;  /* 0x000000190e137220 */ /* 0x084fe20000400000 */
[----:B---3--:R-:W-:Y:S02]  /*0920*/  FMUL R25, R8, R25 ;  /* 0x0000001908197220 */ /* 0x008fe40000400000 */
[----:B------:R-:W-:Y:S01]  /*0930*/  FADD R8, -R24, 1 ;  /* 0x3f80000018087421 */ /* 0x000fe20000000100 */
[-C--:B----4-:R-:W-:Y:S01]  /*0940*/  FFMA R19, R10, R17.reuse, R19 ;  /* 0x000000110a137223 */ /* 0x090fe20000000013 */
[----:B-----5:R-:W-:-:S03]  /*0950*/  FFMA R25, R12, R17, R25 ;  /* 0x000000110c197223 */ /* 0x020fc60000000019 */
[----:B------:R-:W-:-:S04]  /*0960*/  FMUL R24, R24, R19 ;  /* 0x0000001318187220 */ /* 0x000fc80000400000 */
[----:B------:R-:W-:-:S07]  /*0970*/  FFMA R8, R25, R8, R24 ;  /* 0x0000000819087223 */ /* 0x000fce0000000018 */
.L_x_20:
[----:B------:R-:W0:Y:S01]  /*0980*/  LDCU UR6, c[0x0][0x3dc] ;  /* 0x00007b80ff0677ac */ /* 0x000e220008000800 */
[----:B------:R-:W-:Y:S02]  /*0990*/  IMAD.MOV.U32 R9, RZ, RZ, RZ ;  /* 0x000000ffff097224 */ /* 0x000fe400078e00ff */
[----:B0-----:R-:W-:-:S07]  /*09a0*/  FMUL R10, R22, UR6 ;  /* 0x00000006160a7c20 */ /* 0x001fce0008400000 */
.L_x_40:
[----:B0-----:R-:W0:Y:S08]  /*09b0*/  LDC.64 R14, c[0x4][0x8] ;  /* 0x01000200ff0e7b82 */ /* 0x001e300000000a00 */
[----:B------:R-:W1:Y:S01]  /*09c0*/  LDC.64 R12, c[0x4][RZ] ;  /* 0x01000000ff0c7b82 */ /* 0x000e620000000a00 */
[----:B0-----:R-:W-:-:S05]  /*09d0*/  IMAD.WIDE.U32 R14, R9, 0x4, R14 ;  /* 0x00000004090e7825 */ /* 0x001fca00078e000e */
[----:B------:R-:W2:Y:S01]  /*09e0*/  LDG.E R22, desc[UR4][R14.64] ;  /* 0x000000040e167981 */ /* 0x000ea2000c1e1900 */
[----:B-1----:R-:W-:-:S05]  /*09f0*/  IMAD.WIDE.U32 R12, R9, 0x4, R12 ;  /* 0x00000004090c7825 */ /* 0x002fca00078e000c */
[----:B------:R-:W3:Y:S01]  /*0a00*/  LDG.E R23, desc[UR4][R12.64] ;  /* 0x000000040c177981 */ /* 0x000ee2000c1e1900 */
[----:B------:R-:W-:Y:S01]  /*0a10*/  VIADD R9, R9, 0x1 ;  /* 0x0000000109097836 */ /* 0x000fe20000000000 */
[----:B------:R-:W-:Y:S05]  /*0a20*/  YIELD ;  /* 0x0000000000007946 */ /* 0x000fea0003800000 */
[----:B------:R-:W-:Y:S01]  /*0a30*/  BSSY B1, `(.L_x_21) ;  /* 0x00000ed000017945 */ /* 0x000fe20003800000 */
[----:B------:R-:W-:Y:S01]  /*0a40*/  ISETP.NE.AND P2, PT, R9, 0x8, PT ;  /* 0x000000080900780c */ /* 0x000fe20003f45270 */
[----:B--2---:R-:W-:Y:S01]  /*0a50*/  IMAD.IADD R19, R22, 0x1, R7 ;  /* 0x0000000116137824 */ /* 0x004fe200078e0207 */
[----:B---3--:R-:W-:-:S04]  /*0a60*/  IADD3 R18, PT, PT, R23, R6, RZ ;  /* 0x0000000617127210 */ /* 0x008fc80007ffe0ff */
[C---:B------:R-:W-:Y:S02]  /*0a70*/  ISETP.GE.AND P0, PT, R18.reuse, R2, PT ;  /* 0x000000021200720c */ /* 0x040fe40003f06270 */
[----:B------:R-:W-:-:S04]  /*0a80*/  LOP3.LUT R11, R18, R19, RZ, 0xfc, !PT ;  /* 0x00000013120b7212 */ /* 0x000fc800078efcff */
[----:B------:R-:W-:-:S13]  /*0a90*/  ISETP.LT.OR P0, PT, R11, RZ, P0 ;  /* 0x000000ff0b00720c */ /* 0x000fda0000701670 */
[----:B-----5:R-:W-:Y:S05]  /*0aa0*/  @P0 BRA `(.L_x_22) ;  /* 0x0000000c00940947 */ /* 0x020fea0003800000 */
[----:B------:R-:W0:Y:S02]  /*0ab0*/  LDC.64 R12, c[0x0][0x380] ;  /* 0x0000e000ff0c7b82 */ /* 0x000e240000000a00 */
[----:B0-----:R-:W2:Y:S02]  /*0ac0*/  LDG.E R12, desc[UR4][R12.64+0x4] ;  /* 0x000004040c0c7981 */ /* 0x001ea4000c1e1900 */
[----:B--2---:R-:W-:-:S13]  /*0ad0*/  ISETP.GE.AND P0, PT, R19, R12, PT ;  /* 0x0000000c1300720c */ /* 0x004fda0003f06270 */
[----:B------:R-:W-:Y:S05]  /*0ae0*/  @P0 BRA `(.L_x_22) ;  /* 0x0000000c00840947 */ /* 0x000fea0003800000 */
[----:B------:R-:W0:Y:S01]  /*0af0*/  LDC.64 R12, c[0x0][0x3c8] ;  /* 0x0000f200ff0c7b82 */ /* 0x000e220000000a00 */
[----:B------:R-:W-:-:S04]  /*0b00*/  IMAD R11, R2, R19, R18 ;  /* 0x00000013020b7224 */ /* 0x000fc800078e0212 */
[----:B0-----:R-:W-:-:S06]  /*0b10*/  IMAD.WIDE R12, R11, 0x4, R12 ;  /* 0x000000040b0c7825 */ /* 0x001fcc00078e020c */
[----:B------:R-:W2:Y:S01]  /*0b20*/  LDG.E R13, desc[UR4][R12.64] ;  /* 0x000000040c0d7981 */ /* 0x000ea2000c1e1900 */
[----:B------:R-:W-:Y:S01]  /*0b30*/  BSSY.RECONVERGENT B2, `(.L_x_23) ;  /* 0x000001b000027945 */ /* 0x000fe20003800200 */
[----:B--2---:R-:W-:-:S13]  /*0b40*/  FSETP.GEU.AND P0, PT, R13, RZ, PT ;  /* 0x000000ff0d00720b */ /* 0x004fda0003f0e000 */
[----:B------:R-:W-:Y:S05]  /*0b50*/  @P0 BRA `(.L_x_24) ;  /* 0x0000000000600947 */ /* 0x000fea0003800000 */
[----:B------:R-:W0:Y:S01]  /*0b60*/  LDCU.64 UR6, c[0x0][0x3d0] ;  /* 0x00007a00ff0677ac */ /* 0x000e220008000a00 */
[----:B------:R-:W-:Y:S01]  /*0b70*/  BSSY.RECONVERGENT B3, `(.L_x_25) ;  /* 0x0000014000037945 */ /* 0x000fe20003800200 */
[----:B0-----:R-:W-:Y:S01]  /*0b80*/  VIADD R13, R19, -UR7 ;  /* 0x80000007130d7c36 */ /* 0x001fe20008000000 */
[----:B------:R-:W-:-:S04]  /*0b90*/  IADD3 R12, PT, PT, R18, -UR6, RZ ;  /* 0x80000006120c7c10 */ /* 0x000fc8000fffe0ff */
[----:B------:R-:W-:Y:S02]  /*0ba0*/  I2FP.F32.S32 R13, R13 ;  /* 0x0000000d000d7245 */ /* 0x000fe40000201400 */
[----:B------:R-:W-:-:S03]  /*0bb0*/  I2FP.F32.S32 R12, R12 ;  /* 0x0000000c000c7245 */ /* 0x000fc60000201400 */
[----:B------:R-:W-:-:S04]  /*0bc0*/  FMUL R13, R13, R13 ;  /* 0x0000000d0d0d7220 */ /* 0x000fc80000400000 */
[----:B------:R-:W-:-:S04]  /*0bd0*/  FFMA R13, R12, R12, R13 ;  /* 0x0000000c0c0d7223 */ /* 0x000fc8000000000d */
[----:B------:R-:W-:-:S04]  /*0be0*/  FADD R12, R13, 9.9999997171806853657e-10 ;  /* 0x3089705f0d0c7421 */ /* 0x000fc80000000000 */
[----:B------:R-:W-:Y:S01]  /*0bf0*/  VIADD R13, R12, 0xf3000000 ;  /* 0xf30000000c0d7836 */ /* 0x000fe20000000000 */
[----:B------:R0:W1:Y:S04]  /*0c00*/  MUFU.RSQ R15, R12 ;  /* 0x0000000c000f7308 */ /* 0x0000680000001400 */
[----:B------:R-:W-:-:S13]  /*0c10*/  ISETP.GT.U32.AND P0, PT, R13, 0x727fffff, PT ;  /* 0x727fffff0d00780c */ /* 0x000fda0003f04070 */
[----:B01----:R-:W-:Y:S05]  /*0c20*/  @!P0 BRA `(.L_x_26) ;  /* 0x0000000000108947 */ /* 0x003fea0003800000 */
[----:B------:R-:W-:-:S07]  /*0c30*/  MOV R20, 0xc50 ;  /* 0x00000c5000147802 */ /* 0x000fce0000000f00 */
[----:B------:R-:W-:Y:S05]  /*0c40*/  CALL.REL.NOINC `($__internal_1_$__cuda_sm20_sqrt_rn_f32_slowpath) ;  /* 0x0000001000207944 */ /* 0x000fea0003c00000 */
[----:B------:R-:W-:Y:S01]  /*0c50*/  IMAD.MOV.U32 R13, RZ, RZ, R14 ;  /* 0x000000ffff0d7224 */ /* 0x000fe200078e000e */
[----:B------:R-:W-:Y:S06]  /*0c60*/  BRA `(.L_x_27) ;  /* 0x0000000000107947 */ /* 0x000fec0003800000 */
.L_x_26:
[----:B------:R-:W-:Y:S01]  /*0c70*/  FMUL.FTZ R13, R12, R15 ;  /* 0x0000000f0c0d7220 */ /* 0x000fe20000410000 */
[----:B------:R-:W-:-:S03]  /*0c80*/  FMUL.FTZ R14, R15, 0.5 ;  /* 0x3f0000000f0e7820 */ /* 0x000fc60000410000 */
[----:B------:R-:W-:-:S04]  /*0c90*/  FFMA R12, -R13, R13, R12 ;  /* 0x0000000d0d0c7223 */ /* 0x000fc8000000010c */
[----:B------:R-:W-:-:S07]  /*0ca0*/  FFMA R13, R12, R14, R13 ;  /* 0x0000000e0c0d7223 */ /* 0x000fce000000000d */
.L_x_27:
[----:B------:R-:W-:Y:S05]  /*0cb0*/  BSYNC.RECONVERGENT B3 ;  /* 0x0000000000037941 */ /* 0x000fea0003800200 */
.L_x_25:
[----:B------:R-:W0:Y:S02]  /*0cc0*/  LDCU UR6, c[0x0][0x3d8] ;  /* 0x00007b00ff0677ac */ /* 0x000e240008000800 */
[----:B0-----:R-:W-:-:S07]  /*0cd0*/  FMUL R13, R13, UR6 ;  /* 0x000000060d0d7c20 */ /* 0x001fce0008400000 */
.L_x_24:
[----:B------:R-:W-:Y:S05]  /*0ce0*/  BSYNC.RECONVERGENT B2 ;  /* 0x0000000000027941 */ /* 0x000fea0003800200 */
.L_x_23:
[----:B------:R-:W-:-:S13]  /*0cf0*/  FSETP.GT.AND P0, PT, R13, R10, PT ;  /* 0x0000000a0d00720b */ /* 0x000fda0003f04000 */
[----:B------:R-:W-:Y:S05]  /*0d00*/  @P0 BRA `(.L_x_22) ;  /* 0x0000000800fc0947 */ /* 0x000fea0003800000 */
[----:B------:R-:W0:Y:S02]  /*0d10*/  LDC.64 R12, c[0x0][0x380] ;  /* 0x0000e000ff0c7b82 */ /* 0x000e240000000a00 */
[----:B0-----:R-:W2:Y:S01]  /*0d20*/  LDG.E.64 R16, desc[UR4][R12.64+0x10] ;  /* 0x000010040c107981 */ /* 0x001ea2000c1e1b00 */
[----:B------:R-:W-:Y:S01]  /*0d30*/  IMAD.MOV.U32 R21, RZ, RZ, 0x7f7fffff ;  /* 0x7f7fffffff157424 */ /* 0x000fe200078e00ff */
[----:B--2---:R-:W-:-:S04]  /*0d40*/  ISETP.NE.U32.AND P0, PT, R16, RZ, PT ;  /* 0x000000ff1000720c */ /* 0x004fc80003f05070 */
[----:B------:R-:W-:-:S13]  /*0d50*/  ISETP.NE.AND.EX P0, PT, R17, RZ, PT, P0 ;  /* 0x000000ff1100720c */ /* 0x000fda0003f05300 */
[----:B------:R-:W-:Y:S05]  /*0d60*/  @!P0 BRA `(.L_x_28) ;  /* 0x0000000800388947 */ /* 0x000fea0003800000 */
[----:B------:R-:W2:Y:S01]  /*0d70*/  LDG.E.64 R14, desc[UR4][R12.64+0x18] ;  /* 0x000018040c0e7981 */ /* 0x000ea2000c1e1b00 */
[----:B------:R-:W-:Y:S01]  /*0d80*/  BSSY.RECONVERGENT B2, `(.L_x_28) ;  /* 0x000008c000027945 */ /* 0x000fe20003800200 */
[----:B--2---:R-:W-:-:S04]  /*0d90*/  ISETP.NE.U32.AND P0, PT, R14, RZ, PT ;  /* 0x000000ff0e00720c */ /* 0x004fc80003f05070 */
[----:B------:R-:W-:-:S13]  /*0da0*/  ISETP.NE.AND.EX P0, PT, R15, RZ, PT, P0 ;  /* 0x000000ff0f00720c */ /* 0x000fda0003f05300 */
[----:B------:R-:W-:Y:S05]  /*0db0*/  @!P0 BRA `(.L_x_29) ;  /* 0x0000000800208947 */ /* 0x000fea0003800000 */
[----:B------:R-:W2:Y:S02]  /*0dc0*/  LDG.E R25, desc[UR4][R12.64] ;  /* 0x000000040c197981 */ /* 0x000ea4000c1e1900 */
[----:B--2---:R-:W-:-:S13]  /*0dd0*/  ISETP.GE.AND P0, PT, R18, R25, PT ;  /* 0x000000191200720c */ /* 0x004fda0003f06270 */
[----:B------:R-:W-:Y:S05]  /*0de0*/  @P0 BRA `(.L_x_29) ;  /* 0x0000000800140947 */ /* 0x000fea0003800000 */
[----:B------:R-:W2:Y:S02]  /*0df0*/  LDG.E R24, desc[UR4][R12.64+0x8] ;  /* 0x000008040c187981 */ /* 0x000ea4000c1e1900 */
[----:B--2---:R-:W-:-:S13]  /*0e00*/  FSETP.GTU.AND P0, PT, R24, 9.9999999747524270788e-07, PT ;  /* 0x358637bd1800780b */ /* 0x004fda0003f0c000 */
[----:B------:R-:W-:Y:S05]  /*0e10*/  @!P0 BRA `(.L_x_29) ;  /* 0x0000000800088947 */ /* 0x000fea0003800000 */
[----:B------:R-:W-:-:S05]  /*0e20*/  IMAD R25, R19, R25, R18 ;  /* 0x0000001913197224 */ /* 0x000fca00078e0212 */
[----:B------:R-:W-:-:S04]  /*0e30*/  IADD3 R12, P0, PT, R14, R25, RZ ;  /* 0x000000190e0c7210 */ /* 0x000fc80007f1e0ff */
[----:B------:R-:W-:-:S05]  /*0e40*/  IADD3.X R13, PT, PT, RZ, R15, RZ, P0, !PT ;  /* 0x0000000fff0d7210 */ /* 0x000fca00007fe4ff */
[----:B------:R-:W2:Y:S01]  /*0e50*/  LD.E.U8 R12, desc[UR4][R12.64] ;  /* 0x000000040c0c7980 */ /* 0x000ea2000c101100 */
[----:B------:R-:W-:-:S05]  /*0e60*/  IMAD.WIDE.U32 R16, R25, 0x4, R16 ;  /* 0x0000000419107825 */ /* 0x000fca00078e0010 */
[----:B------:R-:W3:Y:S01]  /*0e70*/  LD.E R20, desc[UR4][R16.64] ;  /* 0x0000000410147980 */ /* 0x000ee2000c101900 */
[----:B--2---:R-:W-:-:S04]  /*0e80*/  SHF.R.U32.HI R14, RZ, 0x2, R12 ;  /* 0x00000002ff0e7819 */ /* 0x004fc8000001160c */
[----:B------:R-:W-:-:S04]  /*0e90*/  LOP3.LUT R14, R14, 0x1, RZ, 0xc0, !PT ;  /* 0x000000010e0e7812 */ /* 0x000fc800078ec0ff */
[----:B------:R-:W-:-:S04]  /*0ea0*/  ISETP.NE.U32.AND P0, PT, R14, 0x1, PT ;  /* 0x000000010e00780c */ /* 0x000fc80003f05070 */
[----:B---3--:R-:W-:-:S13]  /*0eb0*/  FSETP.LE.OR P0, PT, R20, RZ, !P0 ;  /* 0x000000ff1400720b */ /* 0x008fda0004703400 */
[----:B------:R-:W-:Y:S05]  /*0ec0*/  @P0 BRA `(.L_x_29) ;  /* 0x0000000400dc0947 */ /* 0x000fea0003800000 */
[----:B------:R-:W-:Y:S01]  /*0ed0*/  IMAD.MOV.U32 R12, RZ, RZ, 0x3f800000 ;  /* 0x3f800000ff0c7424 */ /* 0x000fe200078e00ff */
[----:B------:R-:W-:Y:S02]  /*0ee0*/  ISETP.NE.AND P1, PT, R22, RZ, PT ;  /* 0x000000ff1600720c */ /* 0x000fe40003f25270 */
[----:B------:R-:W-:Y:S02]  /*0ef0*/  ISETP.NE.AND P0, PT, R23, RZ, PT ;  /* 0x000000ff1700720c */ /* 0x000fe40003f05270 */
[----:B------:R-:W-:-:S04]  /*0f00*/  FSEL R23, R12, 1.4142135381698608398, !P1 ;  /* 0x3fb504f30c177808 */ /* 0x000fc80004800000 */
[----:B------:R-:W-:-:S05]  /*0f10*/  FSEL R23, R23, 1, P0 ;  /* 0x3f80000017177808 */ /* 0x000fca0000000000 */
[----:B------:R-:W-:-:S05]  /*0f20*/  FMUL R22, R24, R23 ;  /* 0x0000001718167220 */ /* 0x000fca0000400000 */
[----:B------:R-:W-:-:S13]  /*0f30*/  FSETP.GTU.AND P0, PT, R22, 9.9999999747524270788e-07, PT ;  /* 0x358637bd1600780b */ /* 0x000fda0003f0c000 */
[----:B------:R-:W-:Y:S05]  /*0f40*/  @!P0 BRA `(.L_x_29) ;  /* 0x0000000400bc8947 */ /* 0x000fea0003800000 */
[----:B------:R-:W0:Y:S02]  /*0f50*/  LDC.64 R16, c[0x0][0x388] ;  /* 0x0000e200ff107b82 */ /* 0x000e240000000a00 */
[----:B0-----:R-:W2:Y:S01]  /*0f60*/  LDG.E.64 R12, desc[UR4][R16.64+0x18] ;  /* 0x00001804100c7981 */ /* 0x001ea2000c1e1b00 */
[----:B------:R-:W-:Y:S02]  /*0f70*/  I2FP.F32.U32 R14, R19 ;  /* 0x00000013000e7245 */ /* 0x000fe40000201000 */
[----:B------:R-:W-:-:S03]  /*0f80*/  I2FP.F32.U32 R18, R18 ;  /* 0x0000001200127245 */ /* 0x000fc60000201000 */
[----:B------:R-:W-:Y:S02]  /*0f90*/  FADD R15, R14, 0.5 ;  /* 0x3f0000000e0f7421 */ /* 0x000fe40000000000 */
[----:B------:R-:W-:Y:S02]  /*0fa0*/  FADD R19, R18, 0.5 ;  /* 0x3f00000012137421 */ /* 0x000fe40000000000 */
[C---:B------:R-:W-:Y:S01]  /*0fb0*/  FMUL R26, R24.reuse, R15 ;  /* 0x0000000f181a7220 */ /* 0x040fe20000400000 */
[----:B------:R-:W-:Y:S02]  /*0fc0*/  IMAD.MOV.U32 R15, RZ, RZ, RZ ;  /* 0x000000ffff0f7224 */ /* 0x000fe400078e00ff */
[----:B------:R-:W-:Y:S01]  /*0fd0*/  FMUL R19, R24, R19 ;  /* 0x0000001318137220 */ /* 0x000fe20000400000 */
        /* <DEDUP_REMOVED lines=12> */
[----:B------:R-:W2:Y:S04]  /*10a0*/  LDG.E.64 R14, desc[UR4][R16.64+0x10] ;  /* 0x00001004100e7981 */ /* 0x000ea8000c1e1b00 */
[----:B------:R-:W3:Y:S01]  /*10b0*/  LDG.E R27, desc[UR4][R16.64+0xc] ;  /* 0x00000c04101b7981 */ /* 0x000ee2000c1e1900 */
[----:B------:R-:W-:Y:S01]  /*10c0*/  IADD3 R18, PT, PT, R18, -0x1, RZ ;  /* 0xffffffff12127810 */ /* 0x000fe20007ffe0ff */
[----:B------:R-:W-:Y:S02]  /*10d0*/  IMAD.MOV.U32 R31, RZ, RZ, RZ ;  /* 0x000000ffff1f7224 */ /* 0x000fe400078e00ff */
[----:B--2---:R-:W-:Y:S01]  /*10e0*/  FADD R14, R19, -R14 ;  /* 0x8000000e130e7221 */ /* 0x004fe20000000000 */
[----:B------:R-:W-:Y:S01]  /*10f0*/  FADD R26, R26, -R15 ;  /* 0x8000000f1a1a7221 */ /* 0x000fe20000000000 */
[----:B------:R-:W-:-:S02]  /*1100*/  VIADD R15, R25, 0xffffffff ;  /* 0xffffffff190f7836 */ /* 0x000fc40000000000 */
[C---:B---3--:R-:W-:Y:S01]  /*1110*/  FMUL R24, R27.reuse, R14 ;  /* 0x0000000e1b187220 */ /* 0x048fe20000400000 */
[----:B------:R-:W-:-:S03]  /*1120*/  FMUL R26, R27, R26 ;  /* 0x0000001a1b1a7220 */ /* 0x000fc60000400000 */
[----:B------:R-:W0:Y:S08]  /*1130*/  F2I.FLOOR.NTZ R14, R24 ;  /* 0x00000018000e7305 */ /* 0x000e300000207100 */
[----:B------:R-:W1:Y:S01]  /*1140*/  F2I.FLOOR.NTZ R27, R26 ;  /* 0x0000001a001b7305 */ /* 0x000e620000207100 */
[C---:B0-----:R-:W-:Y:S02]  /*1150*/  VIMNMX.RELU R30, PT, PT, R14.reuse, R15, PT ;  /* 0x0000000f0e1e7248 */ /* 0x041fe40003fe1100 */
[----:B------:R-:W-:-:S02]  /*1160*/  VIADDMNMX.RELU R14, R14, 0x1, R15, PT ;  /* 0x000000010e0e7846 */ /* 0x000fc4000380110f */
[C---:B-1----:R-:W-:Y:S01]  /*1170*/  VIMNMX.RELU R28, PT, PT, R27.reuse, R18, PT ;  /* 0x000000121b1c7248 */ /* 0x042fe20003fe1100 */
[----:B------:R-:W-:Y:S01]  /*1180*/  IMAD.MOV.U32 R15, RZ, RZ, RZ ;  /* 0x000000ffff0f7224 */ /* 0x000fe200078e00ff */
[----:B------:R-:W-:-:S03]  /*1190*/  VIADDMNMX.RELU R27, R27, 0x1, R18, PT ;  /* 0x000000011b1b7846 */ /* 0x000fc60003801112 */
[----:B------:R-:W-:-:S04]  /*11a0*/  IMAD.WIDE.U32 R16, R25, R28, R30 ;  /* 0x0000001c19107225 */ /* 0x000fc800078e001e */
[----:B------:R-:W-:Y:S01]  /*11b0*/  IMAD.WIDE.U32 R28, R25, R28, R14 ;  /* 0x0000001c191c7225 */ /* 0x000fe200078e000e */
[----:B------:R-:W-:-:S04]  /*11c0*/  LEA R18, P0, R16, R12, 0x2 ;  /* 0x0000000c10127211 */ /* 0x000fc800078010ff */
[----:B------:R-:W-:Y:S01]  /*11d0*/  LEA.HI.X R19, R16, R13, R17, 0x2, P0 ;  /* 0x0000000d10137211 */ /* 0x000fe200000f1411 */
[----:B------:R-:W-:Y:S01]  /*11e0*/  IMAD.WIDE.U32 R16, R25, R27, R14 ;  /* 0x0000001b19107225 */ /* 0x000fe200078e000e */
[----:B------:R-:W-:-:S03]  /*11f0*/  LEA R14, P0, R28, R12, 0x2 ;  /* 0x0000000c1c0e7211 */ /* 0x000fc600078010ff */
[----:B------:R-:W-:Y:S01]  /*1200*/  IMAD.WIDE.U32 R30, R25, R27, R30 ;  /* 0x0000001b191e7225 */ /* 0x000fe200078e001e */
[----:B------:R-:W-:Y:S01]  /*1210*/  LEA.HI.X R15, R28, R13, R29, 0x2, P0 ;  /* 0x0000000d1c0f7211 */ /* 0x000fe200000f141d */
[----:B------:R-:W2:Y:S01]  /*1220*/  LD.E R18, desc[UR4][R18.64] ;  /* 0x0000000412127980 */ /* 0x000ea2000c101900 */
[----:B------:R-:W-:-:S03]  /*1230*/  LEA R28, P0, R30, R12, 0x2 ;  /* 0x0000000c1e1c7211 */ /* 0x000fc600078010ff */
[----:B------:R0:W3:Y:S01]  /*1240*/  LD.E R14, desc[UR4][R14.64] ;  /* 0x000000040e0e7980 */ /* 0x0000e2000c101900 */
[----:B------:R-:W-:Y:S02]  /*1250*/  LEA.HI.X R29, R30, R13, R31, 0x2, P0 ;  /* 0x0000000d1e1d7211 */ /* 0x000fe400000f141f */
[----:B------:R-:W-:-:S03]  /*1260*/  LEA R12, P0, R16, R12, 0x2 ;  /* 0x0000000c100c7211 */ /* 0x000fc600078010ff */
[----:B------:R-:W4:Y:S01]  /*1270*/  LD.E R28, desc[UR4][R28.64] ;  /* 0x000000041c1c7980 */ /* 0x000f22000c101900 */
[----:B------:R-:W-:-:S05]  /*1280*/  LEA.HI.X R13, R16, R13, R17, 0x2, P0 ;  /* 0x0000000d100d7211 */ /* 0x000fca00000f1411 */
[----:B------:R-:W5:Y:S01]  /*1290*/  LD.E R12, desc[UR4][R12.64] ;  /* 0x000000040c0c7980 */ /* 0x000f62000c101900 */
[----:B------:R-:W1:Y:S08]  /*12a0*/  F2I.FLOOR.NTZ R17, R24 ;  /* 0x0000001800117305 */ /* 0x000e700000207100 */
[----:B------:R-:W0:Y:S01]  /*12b0*/  F2I.FLOOR.NTZ R16, R26 ;  /* 0x0000001a00107305 */ /* 0x000e220000207100 */
[----:B-1----:R-:W-:-:S05]  /*12c0*/  I2FP.F32.S32 R17, R17 ;  /* 0x0000001100117245 */ /* 0x002fca0000201400 */
[----:B------:R-:W-:Y:S01]  /*12d0*/  FADD.SAT R17, R24, -R17 ;  /* 0x8000001118117221 */ /* 0x000fe20000002000 */
[----:B0-----:R-:W-:-:S03]  /*12e0*/  I2FP.F32.S32 R15, R16 ;  /* 0x00000010000f7245 */ /* 0x001fc60000201400 */
[----:B------:R-:W-:Y:S02]  /*12f0*/  FADD R19, -R17, 1 ;  /* 0x3f80000011137421 */ /* 0x000fe40000000100 */
[----:B------:R-:W-:Y:S01]  /*1300*/  FADD.SAT R15, R26, -R15 ;  /* 0x8000000f1a0f7221 */ /* 0x000fe20000002000 */
[-C--:B-----5:R-:W-:Y:S01]  /*1310*/  FMUL R25, R12, R17.reuse ;  /* 0x000000110c197220 */ /* 0x0a0fe20000400000 */
[----:B---3--:R-:W-:-:S03]  /*1320*/  FMUL R17, R14, R17 ;  /* 0x000000110e117220 */ /* 0x008fc60000400000 */
[-C--:B----4-:R-:W-:Y:S01]  /*1330*/  FFMA R12, R28, R19.reuse, R25 ;  /* 0x000000131c0c7223 */ /* 0x090fe20000000019 */
[C---:B------:R-:W-:Y:S01]  /*1340*/  FADD R14, -R15.reuse, 1 ;  /* 0x3f8000000f0e7421 */ /* 0x040fe20000000100 */
[----:B--2---:R-:W-:Y:S02]  /*1350*/  FFMA R17, R18, R19, R17 ;  /* 0x0000001312117223 */ /* 0x004fe40000000011 */
[----:B------:R-:W-:-:S04]  /*1360*/  FMUL R12, R15, R12 ;  /* 0x0000000c0f0c7220 */ /* 0x000fc80000400000 */
[----:B------:R-:W-:-:S07]  /*1370*/  FFMA R15, R17, R14, R12 ;  /* 0x0000000e110f7223 */ /* 0x000fce000000000c */
.L_x_30:
[----:B------:R-:W0:Y:S01]  /*1380*/  MUFU.RCP R13, R22 ;  /* 0x00000016000d7308 */ /* 0x000e220000001000 */
[----:B------:R-:W-:Y:S01]  /*1390*/  FADD R12, R15, -R8 ;  /* 0x800000080f0c7221 */ /* 0x000fe20000000000 */
[----:B------:R-:W-:Y:S06]  /*13a0*/  BSSY.RECONVERGENT B3, `(.L_x_31) ;  /* 0x000000b000037945 */ /* 0x000fec0003800200 */
[----:B------:R-:W1:Y:S01]  /*13b0*/  FCHK P0, R12, R22 ;  /* 0x000000160c007302 */ /* 0x000e620000000000 */
[----:B0-----:R-:W-:-:S04]  /*13c0*/  FFMA R14, -R22, R13, 1 ;  /* 0x3f800000160e7423 */ /* 0x001fc8000000010d */
[----:B------:R-:W-:-:S04]  /*13d0*/  FFMA R13, R13, R14, R13 ;  /* 0x0000000e0d0d7223 */ /* 0x000fc8000000000d */
[----:B------:R-:W-:-:S04]  /*13e0*/  FFMA R14, R12, R13, RZ ;  /* 0x0000000d0c0e7223 */ /* 0x000fc800000000ff */
[----:B------:R-:W-:-:S04]  /*13f0*/  FFMA R15, -R22, R14, R12 ;  /* 0x0000000e160f7223 */ /* 0x000fc8000000010c */
[----:B------:R-:W-:Y:S01]  /*1400*/  FFMA R13, R13, R15, R14 ;  /* 0x0000000f0d0d7223 */ /* 0x000fe2000000000e */
[----:B-1----:R-:W-:Y:S06]  /*1410*/  @!P0 BRA `(.L_x_32) ;  /* 0x00000000000c8947 */ /* 0x002fec0003800000 */
[----:B------:R-:W-:-:S07]  /*1420*/  MOV R14, 0x1440 ;  /* 0x00001440000e7802 */ /* 0x000fce0000000f00 */
[----:B------:R-:W-:Y:S05]  /*1430*/  CALL.REL.NOINC `($__internal_2_$__cuda_sm3x_div_rn_noftz_f32_slowpath) ;  /* 0x0000000800807944 */ /* 0x000fea0003c00000 */
[----:B------:R-:W-:-:S07]  /*1440*/  IMAD.MOV.U32 R13, RZ, RZ, R18 ;  /* 0x000000ffff0d7224 */ /* 0x000fce00078e0012 */
.L_x_32:
[----:B------:R-:W-:Y:S05]  /*1450*/  BSYNC.RECONVERGENT B3 ;  /* 0x0000000000037941 */ /* 0x000fea0003800200 */
.L_x_31:
[----:B------:R-:W-:Y:S02]  /*1460*/  HFMA2 R12, -RZ, RZ, 0.96630859375, -0.0022525787353515625 ;  /* 0x3bbb989dff0c7431 */ /* 0x000fe400000001ff */
[----:B------:R-:W-:Y:S01]  /*1470*/  FADD R13, R13, 0.050000000745058059692 ;  /* 0x3d4ccccd0d0d7421 */ /* 0x000fe20000000000 */
[----:B------:R-:W-:-:S03]  /*1480*/  IMAD.MOV.U32 R15, RZ, RZ, 0x437c0000 ;  /* 0x437c0000ff0f7424 */ /* 0x000fc600078e00ff */
[----:B------:R-:W-:-:S04]  /*1490*/  FMUL R13, |R13|, -3.5 ;  /* 0xc06000000d0d7820 */ /* 0x000fc80000400200 */
[----:B------:R-:W-:-:S04]  /*14a0*/  FFMA.SAT R12, R13, R12, 0.5 ;  /* 0x3f0000000d0c7423 */ /* 0x000fc8000000200c */
[----:B------:R-:W-:-:S04]  /*14b0*/  FFMA.RM R12, R12, R15, 12582913 ;  /* 0x4b4000010c0c7423 */ /* 0x000fc8000000400f */
[C---:B------:R-:W-:Y:S01]  /*14c0*/  FADD R14, R12.reuse, -12583039 ;  /* 0xcb40007f0c0e7421 */ /* 0x040fe20000000000 */
[----:B------:R-:W-:-:S03]  /*14d0*/  IMAD.SHL.U32 R12, R12, 0x800000, RZ ;  /* 0x008000000c0c7824 */ /* 0x000fc600078e00ff */
[----:B------:R-:W-:-:S04]  /*14e0*/  FFMA R14, R13, 1.4426950216293334961, -R14 ;  /* 0x3fb8aa3b0d0e7823 */ /* 0x000fc8000000080e */
[----:B------:R-:W-:-:S04]  /*14f0*/  FFMA R14, R13, 1.925963033500011079e-08, R14 ;  /* 0x32a570600d0e7823 */ /* 0x000fc8000000000e */
[----:B------:R-:W0:Y:S02]  /*1500*/  MUFU.EX2 R13, R14 ;  /* 0x0000000e000d7308 */ /* 0x000e240000000800 */
[----:B0-----:R-:W-:-:S05]  /*1510*/  FMUL R15, R12, R13 ;  /* 0x0000000d0c0f7220 */ /* 0x001fca0000400000 */
[----:B------:R-:W-:-:S13]  /*1520*/  FSETP.GTU.AND P0, PT, R15, 9.9999999747524270788e-07, PT ;  /* 0x358637bd0f00780b */ /* 0x000fda0003f0c000 */
[----:B------:R-:W-:Y:S05]  /*1530*/  @!P0 BRA `(.L_x_29) ;  /* 0x0000000000408947 */ /* 0x000fea0003800000 */
[----:B------:R-:W-:Y:S01]  /*1540*/  VIADD R12, R15, 0x1800000 ;  /* 0x018000000f0c7836 */ /* 0x000fe20000000000 */
[----:B------:R-:W-:Y:S04]  /*1550*/  BSSY.RECONVERGENT B3, `(.L_x_33) ;  /* 0x000000b000037945 */ /* 0x000fe80003800200 */
[----:B------:R-:W-:-:S04]  /*1560*/  LOP3.LUT R12, R12, 0x7f800000, RZ, 0xc0, !PT ;  /* 0x7f8000000c0c7812 */ /* 0x000fc800078ec0ff */
[----:B------:R-:W-:-:S13]  /*1570*/  ISETP.GT.U32.AND P0, PT, R12, 0x1ffffff, PT ;  /* 0x01ffffff0c00780c */ /* 0x000fda0003f04070 */
[----:B------:R-:W-:Y:S05]  /*1580*/  @P0 BRA `(.L_x_34) ;  /* 0x00000000000c0947 */ /* 0x000fea0003800000 */
[----:B------:R-:W-:-:S07]  /*1590*/  MOV R14, 0x15b0 ;  /* 0x000015b0000e7802 */ /* 0x000fce0000000f00 */
[----:B------:R-:W-:Y:S05]  /*15a0*/  CALL.REL.NOINC `($__internal_0_$__cuda_sm20_rcp_rn_f32_slowpath) ;  /* 0x0000000000f07944 */ /* 0x000fea0003c00000 */
[----:B------:R-:W-:Y:S05]  /*15b0*/  BRA `(.L_x_35) ;  /* 0x0000000000107947 */ /* 0x000fea0003800000 */
.L_x_34:
[----:B------:R-:W0:Y:S02]  /*15c0*/  MUFU.RCP R12, R15 ;  /* 0x0000000f000c7308 */ /* 0x000e240000001000 */
[----:B0-----:R-:W-:-:S04]  /*15d0*/  FFMA R13, R15, R12, -1 ;  /* 0xbf8000000f0d7423 */ /* 0x001fc8000000000c */
[----:B------:R-:W-:-:S04]  /*15e0*/  FADD.FTZ R13, -R13, -RZ ;  /* 0x800000ff0d0d7221 */ /* 0x000fc80000010100 */
[----:B------:R-:W-:-:S07]  /*15f0*/  FFMA R12, R12, R13, R12 ;  /* 0x0000000d0c0c7223 */ /* 0x000fce000000000c */
.L_x_35:
[----:B------:R-:W-:Y:S05]  /*1600*/  BSYNC.RECONVERGENT B3 ;  /* 0x0000000000037941 */ /* 0x000fea0003800200 */
.L_x_33:
[----:B------:R-:W-:-:S04]  /*1610*/  FMUL R23, R20, R23 ;  /* 0x0000001714177220 */ /* 0x000fc80000400000 */
[----:B------:R-:W-:-:S05]  /*1620*/  FMUL R12, R23, R12 ;  /* 0x0000000c170c7220 */ /* 0x000fca0000400000 */
[----:B------:R-:W-:-:S07]  /*1630*/  FMNMX R21, RZ, R12, !PT ;  /* 0x0000000cff157209 */ /* 0x000fce0007800000 */
.L_x_29:
[----:B------:R-:W-:Y:S05]  /*1640*/  BSYNC.RECONVERGENT B2 ;  /* 0x0000000000027941 */ /* 0x000fea0003800200 */
.L_x_28:
[----:B------:R-:W0:Y:S02]  /*1650*/  LDCU UR6, c[0x0][0x3c4] ;  /* 0x00007880ff0677ac */ /* 0x000e240008000800 */
[----:B0-----:R-:W-:-:S04]  /*1660*/  FSETP.GTU.AND P0, PT, R21, UR6, PT ;  /* 0x0000000615007c0b */ /* 0x001fc8000bf0c000 */
[----:B------:R-:W-:-:S13]  /*1670*/  FSETP.GE.OR P0, PT, R21, 3.40282346638528859812e+38, !P0 ;  /* 0x7f7fffff1500780b */ /* 0x000fda0004706400 */
[----:B------:R-:W-:Y:S05]  /*1680*/  @P0 BRA `(.L_x_22) ;  /* 0x00000000009c0947 */ /* 0x000fea0003800000 */
[----:B------:R-:W0:Y:S01]  /*1690*/  LDC.64 R12, c[0x0][0x390] ;  /* 0x0000e400ff0c7b82 */ /* 0x000e220000000a00 */
[----:B------:R-:W-:Y:S01]  /*16a0*/  BSSY B2, `(.L_x_36) ;  /* 0x000000b000027945 */ /* 0x000fe20003800000 */
[----:B------:R-:W-:Y:S01]  /*16b0*/  FADD R21, R4, R21 ;  /* 0x0000001504157221 */ /* 0x000fe20000000000 */
[----:B0-----:R-:W-:-:S07]  /*16c0*/  IMAD.WIDE R12, R11, 0x4, R12 ;  /* 0x000000040b0c7825 */ /* 0x001fce00078e020c */
.L_x_37:
[----:B------:R-:W2:Y:S01]  /*16d0*/  LDG.E R20, desc[UR4][R12.64] ;  /* 0x000000040c147981 */ /* 0x000ea2000c1e1900 */
[----:B------:R-:W-:Y:S05]  /*16e0*/  YIELD ;  /* 0x0000000000007946 */ /* 0x000fea0003800000 */
[----:B--2---:R-:W-:-:S13]  /*16f0*/  FSETP.GT.AND P0, PT, R20, R21, PT ;  /* 0x000000151400720b */ /* 0x004fda0003f04000 */
[----:B------:R-:W-:Y:S05]  /*1700*/  @!P0 BREAK B2 ;  /* 0x0000000000028942 */ /* 0x000fea0003800000 */
[----:B------:R-:W-:Y:S05]  /*1710*/  @!P0 BRA `(.L_x_22) ;  /* 0x0000000000788947 */ /* 0x000fea0003800000 */
[----:B------:R-:W2:Y:S02]  /*1720*/  ATOMG.E.CAS.STRONG.GPU PT, R15, [R12], R20, R21 ;  /* 0x000000140c0f73a9 */ /* 0x000ea400001ee115 */
[----:B--2---:R-:W-:-:S13]  /*1730*/  ISETP.NE.AND P0, PT, R15, R20, PT ;  /* 0x000000140f00720c */ /* 0x004fda0003f05270 */
[----:B------:R-:W-:Y:S05]  /*1740*/  @P0 BRA `(.L_x_37) ;  /* 0xfffffffc00e00947 */ /* 0x000fea000383ffff */
[----:B------:R-:W-:Y:S05]  /*1750*/  BSYNC B2 ;  /* 0x0000000000027941 */ /* 0x000fea0003800000 */
.L_x_36:
[----:B------:R-:W0:Y:S01]  /*1760*/  LDC R16, c[0x0][0x3c0] ;  /* 0x0000f000ff107b82 */ /* 0x000e220000000800 */
[----:B------:R-:W-:Y:S01]  /*1770*/  BSSY.RECONVERGENT B2, `(.L_x_38) ;  /* 0x000000e000027945 */ /* 0x000fe20003800200 */
[----:B0-----:R-:W0:Y:S08]  /*1780*/  MUFU.RCP R12, R16 ;  /* 0x00000010000c7308 */ /* 0x001e300000001000 */
[----:B------:R-:W1:Y:S01]  /*1790*/  FCHK P0, R21, R16 ;  /* 0x0000001015007302 */ /* 0x000e620000000000 */
[----:B0-----:R-:W-:-:S04]  /*17a0*/  FFMA R13, R12, -R16, 1 ;  /* 0x3f8000000c0d7423 */ /* 0x001fc80000000810 */
[----:B------:R-:W-:-:S04]  /*17b0*/  FFMA R12, R12, R13, R12 ;  /* 0x0000000d0c0c7223 */ /* 0x000fc8000000000c */
[----:B------:R-:W-:-:S04]  /*17c0*/  FFMA R13, R21, R12, RZ ;  /* 0x0000000c150d7223 */ /* 0x000fc800000000ff */
[----:B------:R-:W-:-:S04]  /*17d0*/  FFMA R14, R13, -R16, R21 ;  /* 0x800000100d0e7223 */ /* 0x000fc80000000015 */
[----:B------:R-:W-:Y:S01]  /*17e0*/  FFMA R18, R12, R14, R13 ;  /* 0x0000000e0c127223 */ /* 0x000fe2000000000d */
[----:B-1----:R-:W-:Y:S06]  /*17f0*/  @!P0 BRA `(.L_x_39) ;  /* 0x0000000000148947 */ /* 0x002fec0003800000 */
[----:B------:R-:W0:Y:S01]  /*1800*/  LDCU UR6, c[0x0][0x3c0] ;  /* 0x00007800ff0677ac */ /* 0x000e220008000800 */
[----:B------:R-:W-:Y:S02]  /*1810*/  MOV R12, R21 ;  /* 0x00000015000c7202 */ /* 0x000fe40000000f00 */
[----:B------:R-:W-:Y:S01]  /*1820*/  MOV R14, 0x1850 ;  /* 0x00001850000e7802 */ /* 0x000fe20000000f00 */
[----:B0-----:R-:W-:-:S07]  /*1830*/  IMAD.U32 R22, RZ, RZ, UR6 ;  /* 0x00000006ff167e24 */ /* 0x001fce000f8e00ff */
[----:B------:R-:W-:Y:S05]  /*1840*/  CALL.REL.NOINC `($__internal_2_$__cuda_sm3x_div_rn_noftz_f32_slowpath) ;  /* 0x00000004007c7944 */ /* 0x000fea0003c00000 */
.L_x_39:
[----:B------:R-:W-:Y:S05]  /*1850*/  BSYNC.RECONVERGENT B2 ;  /* 0x0000000000027941 */ /* 0x000fea0003800200 */
.L_x_38:
[----:B------:R-:W0:Y:S01]  /*1860*/  LDC.64 R16, c[0x0][0x3a0] ;  /* 0x0000e800ff107b82 */ /* 0x000e220000000a00 */
[----:B------:R-:W1:Y:S07]  /*1870*/  F2I.FLOOR.NTZ R19, R18 ;  /* 0x0000001200137305 */ /* 0x000e6e0000207100 */
[----:B------:R-:W2:Y:S08]  /*1880*/  LDC.64 R12, c[0x0][0x3b8] ;  /* 0x0000ee00ff0c7b82 */ /* 0x000eb00000000a00 */
[----:B------:R-:W3:Y:S01]  /*1890*/  LDC.64 R14, c[0x0][0x3b0] ;  /* 0x0000ec00ff0e7b82 */ /* 0x000ee20000000a00 */
[----:B0-----:R-:W-:-:S05]  /*18a0*/  IMAD.WIDE R16, R11, 0x4, R16 ;  /* 0x000000040b107825 */ /* 0x001fca00078e0210 */
[----:B-1----:R0:W5:Y:S01]  /*18b0*/  ATOMG.E.EXCH.STRONG.GPU PT, RZ, desc[UR4][R16.64], R19 ;  /* 0x8000001310ff79a8 */ /* 0x002162000c1ef104 */
[----:B--2---:R-:W-:-:S04]  /*18c0*/  IMAD.WIDE R12, R11, 0x4, R12 ;  /* 0x000000040b0c7825 */ /* 0x004fc800078e020c */
[----:B------:R-:W-:Y:S01]  /*18d0*/  IMAD.MOV.U32 R11, RZ, RZ, 0x1 ;  /* 0x00000001ff0b7424 */ /* 0x000fe200078e00ff */
[----:B------:R0:W-:Y:S04]  /*18e0*/  STG.E desc[UR4][R12.64], R5 ;  /* 0x000000050c007986 */ /* 0x0001e8000c101904 */
[----:B---3--:R0:W5:Y:S02]  /*18f0*/  ATOMG.E.EXCH.STRONG.GPU PT, RZ, desc[UR4][R14.64], R11 ;  /* 0x8000000b0eff79a8 */ /* 0x008164000c1ef104 */
.L_x_22:
[----:B------:R-:W-:Y:S05]  /*1900*/  BSYNC B1 ;  /* 0x0000000000017941 */ /* 0x000fea0003800000 */
.L_x_21:
[----:B------:R-:W-:Y:S05]  /*1910*/  @P2 BRA `(.L_x_40) ;  /* 0xfffffff000242947 */ /* 0x000fea000383ffff */
.L_x_15:
[----:B------:R-:W-:Y:S05]  /*1920*/  BSYNC B0 ;  /* 0x0000000000007941 */ /* 0x000fea0003800000 */
.L_x_14:
[----:B0-----:R-:W-:-:S05]  /*1930*/  IMAD.IADD R5, R0, 0x1, R5 ;  /* 0x0000000100057824 */ /* 0x001fca00078e0205 */
[----:B------:R-:W-:-:S13]  /*1940*/  ISETP.GE.AND P0, PT, R5, R3, PT ;  /* 0x000000030500720c */ /* 0x000fda0003f06270 */
[----:B------:R-:W-:Y:S05]  /*1950*/  @!P0 BRA `(.L_x_41) ;  /* 0xffffffe400f88947 */ /* 0x000fea000383ffff */
[----:B------:R-:W-:Y:S05]  /*1960*/  EXIT ;  /* 0x000000000000794d */ /* 0x000fea0003800000 */
        .weak           $__internal_0_$__cuda_sm20_rcp_rn_f32_slowpath
        .type           $__internal_0_$__cuda_sm20_rcp_rn_f32_slowpath,@function
        .size           $__internal_0_$__cuda_sm20_rcp_rn_f32_slowpath,($__internal_1_$__cuda_sm20_sqrt_rn_f32_slowpath - $__internal_0_$__cuda_sm20_rcp_rn_f32_slowpath)
$__internal_0_$__cuda_sm20_rcp_rn_f32_slowpath:
[----:B------:R-:W-:Y:S01]  /*1970*/  SHF.L.U32 R13, R15, 0x1, RZ ;  /* 0x000000010f0d7819 */ /* 0x000fe200000006ff */
[----:B------:R-:W-:Y:S01]  /*1980*/  BSSY.RECONVERGENT B4, `(.L_x_42) ;  /* 0x0000031000047945 */ /* 0x000fe20003800200 */
[----:B------:R-:W-:Y:S02]  /*1990*/  IMAD.MOV.U32 R12, RZ, RZ, R15 ;  /* 0x000000ffff0c7224 */ /* 0x000fe400078e000f */
[----:B------:R-:W-:-:S04]  /*19a0*/  SHF.R.U32.HI R13, RZ, 0x18, R13 ;  /* 0x00000018ff0d7819 */ /* 0x000fc8000001160d */
[----:B------:R-:W-:-:S13]  /*19b0*/  ISETP.NE.U32.AND P0, PT, R13, RZ, PT ;  /* 0x000000ff0d00720c */ /* 0x000fda0003f05070 */
[----:B------:R-:W-:Y:S05]  /*19c0*/  @P0 BRA `(.L_x_43) ;  /* 0x0000000000280947 */ /* 0x000fea0003800000 */
[----:B------:R-:W-:-:S05]  /*19d0*/  IMAD.SHL.U32 R13, R12, 0x2, RZ ;  /* 0x000000020c0d7824 */ /* 0x000fca00078e00ff */
[----:B------:R-:W-:-:S13]  /*19e0*/  ISETP.NE.AND P0, PT, R13, RZ, PT ;  /* 0x000000ff0d00720c */ /* 0x000fda0003f05270 */
[----:B------:R-:W-:Y:S01]  /*19f0*/  @P0 FFMA R16, R12, 1.84467440737095516160e+19, RZ ;  /* 0x5f8000000c100823 */ /* 0x000fe200000000ff */
[----:B------:R-:W-:Y:S08]  /*1a00*/  @!P0 MUFU.RCP R15, R12 ;  /* 0x0000000c000f8308 */ /* 0x000ff00000001000 */
[----:B------:R-:W0:Y:S02]  /*1a10*/  @P0 MUFU.RCP R13, R16 ;  /* 0x00000010000d0308 */ /* 0x000e240000001000 */
[----:B0-----:R-:W-:-:S04]  /*1a20*/  @P0 FFMA R17, R16, R13, -1 ;  /* 0xbf80000010110423 */ /* 0x001fc8000000000d */
[----:B------:R-:W-:-:S04]  /*1a30*/  @P0 FADD.FTZ R18, -R17, -RZ ;  /* 0x800000ff11120221 */ /* 0x000fc80000010100 */
[----:B------:R-:W-:-:S04]  /*1a40*/  @P0 FFMA R13, R13, R18, R13 ;  /* 0x000000120d0d0223 */ /* 0x000fc8000000000d */
[----:B------:R-:W-:Y:S01]  /*1a50*/  @P0 FFMA R15, R13, 1.84467440737095516160e+19, RZ ;  /* 0x5f8000000d0f0823 */ /* 0x000fe200000000ff */
[----:B------:R-:W-:Y:S06]  /*1a60*/  BRA `(.L_x_44) ;  /* 0x0000000000887947 */ /* 0x000fec0003800000 */
.L_x_43:
[----:B------:R-:W-:-:S05]  /*1a70*/  VIADD R15, R13, 0xffffff03 ;  /* 0xffffff030d0f7836 */ /* 0x000fca0000000000 */
[----:B------:R-:W-:-:S13]  /*1a80*/  ISETP.GT.U32.AND P0, PT, R15, 0x1, PT ;  /* 0x000000010f00780c */ /* 0x000fda0003f04070 */
[----:B------:R-:W-:Y:S05]  /*1a90*/  @P0 BRA `(.L_x_45) ;  /* 0x0000000000780947 */ /* 0x000fea0003800000 */
[----:B------:R-:W-:Y:S01]  /*1aa0*/  LOP3.LUT R16, R12, 0x7fffff, RZ, 0xc0, !PT ;  /* 0x007fffff0c107812 */ /* 0x000fe200078ec0ff */
[----:B------:R-:W-:Y:S01]  /*1ab0*/  HFMA2 R22, -RZ, RZ, 0, 1.78813934326171875e-07 ;  /* 0x00000003ff167431 */ /* 0x000fe200000001ff */
[----:B------:R-:W-:Y:S02]  /*1ac0*/  IADD3 R13, PT, PT, R13, -0xfc, RZ ;  /* 0xffffff040d0d7810 */ /* 0x000fe40007ffe0ff */
[----:B------:R-:W-:-:S04]  /*1ad0*/  LOP3.LUT R16, R16, 0x3f800000, RZ, 0xfc, !PT ;  /* 0x3f80000010107812 */ /* 0x000fc800078efcff */
[----:B------:R-:W0:Y:S01]  /*1ae0*/  MUFU.RCP R17, R16 ;  /* 0x0000001000117308 */ /* 0x000e220000001000 */
[----:B------:R-:W-:Y:S01]  /*1af0*/  SHF.L.U32 R21, R22, R15, RZ ;  /* 0x0000000f16157219 */ /* 0x000fe200000006ff */
[----:B0-----:R-:W-:-:S04]  /*1b00*/  FFMA R18, R16, R17, -1 ;  /* 0xbf80000010127423 */ /* 0x001fc80000000011 */
[----:B------:R-:W-:-:S04]  /*1b10*/  FADD.FTZ R18, -R18, -RZ ;  /* 0x800000ff12127221 */ /* 0x000fc80000010100 */
[CCC-:B------:R-:W-:Y:S01]  /*1b20*/  FFMA.RM R19, R17.reuse, R18.reuse, R17.reuse ;  /* 0x0000001211137223 */ /* 0x1c0fe20000004011 */
[----:B------:R-:W-:-:S04]  /*1b30*/  FFMA.RP R18, R17, R18, R17 ;  /* 0x0000001211127223 */ /* 0x000fc80000008011 */
[C---:B------:R-:W-:Y:S02]  /*1b40*/  LOP3.LUT R17, R19.reuse, 0x7fffff, RZ, 0xc0, !PT ;  /* 0x007fffff13117812 */ /* 0x040fe400078ec0ff */
[----:B------:R-:W-:Y:S02]  /*1b50*/  FSETP.NEU.FTZ.AND P0, PT, R19, R18, PT ;  /* 0x000000121300720b */ /* 0x000fe40003f1d000 */
[----:B------:R-:W-:Y:S02]  /*1b60*/  LOP3.LUT R18, R17, 0x800000, RZ, 0xfc, !PT ;  /* 0x0080000011127812 */ /* 0x000fe400078efcff */
[----:B------:R-:W-:Y:S02]  /*1b70*/  SEL R17, RZ, 0xffffffff, !P0 ;  /* 0xffffffffff117807 */ /* 0x000fe40004000000 */
[----:B------:R-:W-:Y:S02]  /*1b80*/  LOP3.LUT R16, R21, R18, RZ, 0xc0, !PT ;  /* 0x0000001215107212 */ /* 0x000fe400078ec0ff */
[----:B------:R-:W-:Y:S01]  /*1b90*/  SHF.R.U32.HI R13, RZ, R13, R18 ;  /* 0x0000000dff0d7219 */ /* 0x000fe20000011612 */
[----:B------:R-:W-:Y:S01]  /*1ba0*/  IMAD.MOV R17, RZ, RZ, -R17 ;  /* 0x000000ffff117224 */ /* 0x000fe200078e0a11 */
[----:B------:R-:W-:-:S04]  /*1bb0*/  SHF.R.U32.HI R16, RZ, R15, R16 ;  /* 0x0000000fff107219 */ /* 0x000fc80000011610 */
[----:B------:R-:W-:Y:S02]  /*1bc0*/  LOP3.LUT P1, RZ, R17, R15, R18, 0xf8, !PT ;  /* 0x0000000f11ff7212 */ /* 0x000fe4000782f812 */
[C---:B------:R-:W-:Y:S02]  /*1bd0*/  LOP3.LUT P0, RZ, R16.reuse, 0x1, RZ, 0xc0, !PT ;  /* 0x0000000110ff7812 */ /* 0x040fe4000780c0ff */
[----:B------:R-:W-:-:S04]  /*1be0*/  LOP3.LUT P3, RZ, R16, 0x2, RZ, 0xc0, !PT ;  /* 0x0000000210ff7812 */ /* 0x000fc8000786c0ff */
[----:B------:R-:W-:Y:S02]  /*1bf0*/  PLOP3.LUT P0, PT, P0, P1, P3, 0xe0, 0x0 ;  /* 0x000000000000781c */ /* 0x000fe40000703c30 */
[----:B------:R-:W-:Y:S02]  /*1c00*/  LOP3.LUT P1, RZ, R12, 0x7fffff, RZ, 0xc0, !PT ;  /* 0x007fffff0cff7812 */ /* 0x000fe4000782c0ff */
[----:B------:R-:W-:-:S05]  /*1c10*/  SEL R15, RZ, 0x1, !P0 ;  /* 0x00000001ff0f7807 */ /* 0x000fca0004000000 */
[----:B------:R-:W-:-:S05]  /*1c20*/  IMAD.MOV R15, RZ, RZ, -R15 ;  /* 0x000000ffff0f7224 */ /* 0x000fca00078e0a0f */
[----:B------:R-:W-:-:S13]  /*1c30*/  ISETP.GE.AND P0, PT, R15, RZ, PT ;  /* 0x000000ff0f00720c */ /* 0x000fda0003f06270 */
[----:B------:R-:W-:-:S04]  /*1c40*/  @!P0 VIADD R13, R13, 0x1 ;  /* 0x000000010d0d8836 */ /* 0x000fc80000000000 */
[----:B------:R-:W-:-:S05]  /*1c50*/  @!P1 IMAD.SHL.U32 R13, R13, 0x2, RZ ;  /* 0x000000020d0d9824 */ /* 0x000fca00078e00ff */
[----:B------:R-:W-:Y:S01]  /*1c60*/  LOP3.LUT R15, R13, 0x80000000, R12, 0xf8, !PT ;  /* 0x800000000d0f7812 */ /* 0x000fe200078ef80c */
[----:B------:R-:W-:Y:S06]  /*1c70*/  BRA `(.L_x_44) ;  /* 0x0000000000047947 */ /* 0x000fec0003800000 */
.L_x_45:
[----:B------:R0:W1:Y:S02]  /*1c80*/  MUFU.RCP R15, R12 ;  /* 0x0000000c000f7308 */ /* 0x0000640000001000 */
.L_x_44:
[----:B------:R-:W-:Y:S05]  /*1c90*/  BSYNC.RECONVERGENT B4 ;  /* 0x0000000000047941 */ /* 0x000fea0003800200 */
.L_x_42:
[----:B01----:R-:W-:Y:S01]  /*1ca0*/  MOV R12, R15 ;  /* 0x0000000f000c7202 */ /* 0x003fe20000000f00 */
[----:B------:R-:W-:-:S04]  /*1cb0*/  IMAD.MOV.U32 R15, RZ, RZ, 0x0 ;  /* 0x00000000ff0f7424 */ /* 0x000fc800078e00ff */
[----:B------:R-:W-:Y:S05]  /*1cc0*/  RET.REL.NODEC R14 `(_Z26relaxHeavyEdgesHADS_KernelPK18LogicalGridInfoGPUPK20ElevationGridInfoGPUPfPiS6_iS6_S6_ffPKfiiff) ;  /* 0xffffffe00ecc7950 */ /* 0x000fea0003c3ffff */
        .weak           $__internal_1_$__cuda_sm20_sqrt_rn_f32_slowpath
        .type           $__internal_1_$__cuda_sm20_sqrt_rn_f32_slowpath,@function
        .size           $__internal_1_$__cuda_sm20_sqrt_rn_f32_slowpath,($__internal_2_$__cuda_sm3x_div_rn_noftz_f32_slowpath - $__internal_1_$__cuda_sm20_sqrt_rn_f32_slowpath)
$__internal_1_$__cuda_sm20_sqrt_rn_f32_slowpath:
[----:B------:R-:W-:-:S13]  /*1cd0*/  LOP3.LUT P0, RZ, R12, 0x7fffffff, RZ, 0xc0, !PT ;  /* 0x7fffffff0cff7812 */ /* 0x000fda000780c0ff */
[----:B------:R-:W-:Y:S01]  /*1ce0*/  @!P0 IMAD.MOV.U32 R13, RZ, RZ, R12 ;  /* 0x000000ffff0d8224 */ /* 0x000fe200078e000c */
[----:B------:R-:W-:Y:S06]  /*1cf0*/  @!P0 BRA `(.L_x_46) ;  /* 0x0000000000408947 */ /* 0x000fec0003800000 */
[----:B------:R-:W-:-:S13]  /*1d00*/  FSETP.GEU.FTZ.AND P0, PT, R12, RZ, PT ;  /* 0x000000ff0c00720b */ /* 0x000fda0003f1e000 */
[----:B------:R-:W-:Y:S01]  /*1d10*/  @!P0 MOV R13, 0x7fffffff ;  /* 0x7fffffff000d8802 */ /* 0x000fe20000000f00 */
[----:B------:R-:W-:Y:S06]  /*1d20*/  @!P0 BRA `(.L_x_46) ;  /* 0x0000000000348947 */ /* 0x000fec0003800000 */
[----:B------:R-:W-:-:S13]  /*1d30*/  FSETP.GTU.FTZ.AND P0, PT, |R12|, +INF , PT ;  /* 0x7f8000000c00780b */ /* 0x000fda0003f1c200 */
[----:B------:R-:W-:Y:S01]  /*1d40*/  @P0 FADD.FTZ R13, R12, 1 ;  /* 0x3f8000000c0d0421 */ /* 0x000fe20000010000 */
[----:B------:R-:W-:Y:S06]  /*1d50*/  @P0 BRA `(.L_x_46) ;  /* 0x0000000000280947 */ /* 0x000fec0003800000 */
[----:B------:R-:W-:-:S13]  /*1d60*/  FSETP.NEU.FTZ.AND P0, PT, |R12|, +INF , PT ;  /* 0x7f8000000c00780b */ /* 0x000fda0003f1d200 */
[----:B------:R-:W-:-:S04]  /*1d70*/  @P0 FFMA R14, R12, 1.84467440737095516160e+19, RZ ;  /* 0x5f8000000c0e0823 */ /* 0x000fc800000000ff */
[----:B------:R-:W0:Y:S02]  /*1d80*/  @P0 MUFU.RSQ R13, R14 ;  /* 0x0000000e000d0308 */ /* 0x000e240000001400 */
[----:B0-----:R-:W-:Y:S01]  /*1d90*/  @P0 FMUL.FTZ R15, R14, R13 ;  /* 0x0000000d0e0f0220 */ /* 0x001fe20000410000 */
[----:B------:R-:W-:Y:S01]  /*1da0*/  @P0 FMUL.FTZ R17, R13, 0.5 ;  /* 0x3f0000000d110820 */ /* 0x000fe20000410000 */
[----:B------:R-:W-:Y:S02]  /*1db0*/  @!P0 IMAD.MOV.U32 R13, RZ, RZ, R12 ;  /* 0x000000ffff0d8224 */ /* 0x000fe400078e000c */
[----:B------:R-:W-:-:S04]  /*1dc0*/  @P0 FADD.FTZ R16, -R15, -RZ ;  /* 0x800000ff0f100221 */ /* 0x000fc80000010100 */
[----:B------:R-:W-:-:S04]  /*1dd0*/  @P0 FFMA R16, R15, R16, R14 ;  /* 0x000000100f100223 */ /* 0x000fc8000000000e */
[----:B------:R-:W-:-:S04]  /*1de0*/  @P0 FFMA R16, R16, R17, R15 ;  /* 0x0000001110100223 */ /* 0x000fc8000000000f */
[----:B------:R-:W-:-:S07]  /*1df0*/  @P0 FMUL.FTZ R13, R16, 2.3283064365386962891e-10 ;  /* 0x2f800000100d0820 */ /* 0x000fce0000410000 */
.L_x_46:
[----:B------:R-:W-:Y:S01]  /*1e00*/  IMAD.MOV.U32 R14, RZ, RZ, R13 ;  /* 0x000000ffff0e7224 */ /* 0x000fe200078e000d */
[----:B------:R-:W-:Y:S01]  /*1e10*/  MOV R12, R20 ;  /* 0x00000014000c7202 */ /* 0x000fe20000000f00 */
[----:B------:R-:W-:-:S04]  /*1e20*/  IMAD.MOV.U32 R13, RZ, RZ, 0x0 ;  /* 0x00000000ff0d7424 */ /* 0x000fc800078e00ff */
[----:B------:R-:W-:Y:S05]  /*1e30*/  RET.REL.NODEC R12 `(_Z26relaxHeavyEdgesHADS_KernelPK18LogicalGridInfoGPUPK20ElevationGridInfoGPUPfPiS6_iS6_S6_ffPKfiiff) ;  /* 0xffffffe00c707950 */ /* 0x000fea0003c3ffff */
        .weak           $__internal_2_$__cuda_sm3x_div_rn_noftz_f32_slowpath
        .type           $__internal_2_$__cuda_sm3x_div_rn_noftz_f32_slowpath,@function
        .size           $__internal_2_$__cuda_sm3x_div_rn_noftz_f32_slowpath,(.L_x_119 - $__internal_2_$__cuda_sm3x_div_rn_noftz_f32_slowpath)
$__internal_2_$__cuda_sm3x_div_rn_noftz_f32_slowpath:
[----:B------:R-:W-:Y:S01]  /*1e40*/  SHF.R.U32.HI R13, RZ, 0x17, R22 ;  /* 0x00000017ff0d7819 */ /* 0x000fe20000011616 */
[----:B------:R-:W-:Y:S01]  /*1e50*/  BSSY.RECONVERGENT B4, `(.L_x_47) ;  /* 0x0000062000047945 */ /* 0x000fe20003800200 */
[----:B------:R-:W-:Y:S02]  /*1e60*/  SHF.R.U32.HI R15, RZ, 0x17, R12 ;  /* 0x00000017ff0f7819 */ /* 0x000fe4000001160c */
[----:B------:R-:W-:Y:S02]  /*1e70*/  LOP3.LUT R13, R13, 0xff, RZ, 0xc0, !PT ;  /* 0x000000ff0d0d7812 */ /* 0x000fe400078ec0ff */
[----:B------:R-:W-:-:S03]  /*1e80*/  LOP3.LUT R18, R15, 0xff, RZ, 0xc0, !PT ;  /* 0x000000ff0f127812 */ /* 0x000fc600078ec0ff */
[----:B------:R-:W-:Y:S01]  /*1e90*/  VIADD R17, R13, 0xffffffff ;  /* 0xffffffff0d117836 */ /* 0x000fe20000000000 */
[----:B------:R-:W-:-:S04]  /*1ea0*/  IADD3 R16, PT, PT, R18, -0x1, RZ ;  /* 0xffffffff12107810 */ /* 0x000fc80007ffe0ff */
[----:B------:R-:W-:-:S04]  /*1eb0*/  ISETP.GT.U32.AND P0, PT, R17, 0xfd, PT ;  /* 0x000000fd1100780c */ /* 0x000fc80003f04070 */
[----:B------:R-:W-:-:S13]  /*1ec0*/  ISETP.GT.U32.OR P0, PT, R16, 0xfd, P0 ;  /* 0x000000fd1000780c */ /* 0x000fda0000704470 */
[----:B------:R-:W-:Y:S01]  /*1ed0*/  @!P0 IMAD.MOV.U32 R15, RZ, RZ, RZ ;  /* 0x000000ffff0f8224 */ /* 0x000fe200078e00ff */
[----:B------:R-:W-:Y:S06]  /*1ee0*/  @!P0 BRA `(.L_x_48) ;  /* 0x00000000005c8947 */ /* 0x000fec0003800000 */
[----:B------:R-:W-:Y:S02]  /*1ef0*/  FSETP.GTU.FTZ.AND P0, PT, |R12|, +INF , PT ;  /* 0x7f8000000c00780b */ /* 0x000fe40003f1c200 */
[----:B------:R-:W-:-:S04]  /*1f00*/  FSETP.GTU.FTZ.AND P1, PT, |R22|, +INF , PT ;  /* 0x7f8000001600780b */ /* 0x000fc80003f3c200 */
[----:B------:R-:W-:-:S13]  /*1f10*/  PLOP3.LUT P0, PT, P0, P1, PT, 0xf8, 0x8f ;  /* 0x00000000008f781c */ /* 0x000fda0000703f70 */
[----:B------:R-:W-:Y:S05]  /*1f20*/  @P0 BRA `(.L_x_49) ;  /* 0x00000004004c0947 */ /* 0x000fea0003800000 */
[----:B------:R-:W-:-:S13]  /*1f30*/  LOP3.LUT P0, RZ, R22, 0x7fffffff, R12, 0xc8, !PT ;  /* 0x7fffffff16ff7812 */ /* 0x000fda000780c80c */
[----:B------:R-:W-:Y:S05]  /*1f40*/  @!P0 BRA `(.L_x_50) ;  /* 0x00000004003c8947 */ /* 0x000fea0003800000 */
[----:B------:R-:W-:Y:S02]  /*1f50*/  FSETP.NEU.FTZ.AND P3, PT, |R12|, +INF , PT ;  /* 0x7f8000000c00780b */ /* 0x000fe40003f7d200 */
[----:B------:R-:W-:Y:S02]  /*1f60*/  FSETP.NEU.FTZ.AND P1, PT, |R22|, +INF , PT ;  /* 0x7f8000001600780b */ /* 0x000fe40003f3d200 */
[----:B------:R-:W-:-:S11]  /*1f70*/  FSETP.NEU.FTZ.AND P0, PT, |R12|, +INF , PT ;  /* 0x7f8000000c00780b */ /* 0x000fd60003f1d200 */
[----:B------:R-:W-:Y:S05]  /*1f80*/  @!P1 BRA !P3, `(.L_x_50) ;  /* 0x00000004002c9947 */ /* 0x000fea0005800000 */
[----:B------:R-:W-:-:S04]  /*1f90*/  LOP3.LUT P3, RZ, R12, 0x7fffffff, RZ, 0xc0, !PT ;  /* 0x7fffffff0cff7812 */ /* 0x000fc8000786c0ff */
[----:B------:R-:W-:-:S13]  /*1fa0*/  PLOP3.LUT P1, PT, P1, P3, PT, 0x2f, 0xf2 ;  /* 0x0000000000f2781c */ /* 0x000fda0000f26577 */
[----:B------:R-:W-:Y:S05]  /*1fb0*/  @P1 BRA `(.L_x_51) ;  /* 0x0000000400181947 */ /* 0x000fea0003800000 */
[----:B------:R-:W-:-:S04]  /*1fc0*/  LOP3.LUT P1, RZ, R22, 0x7fffffff, RZ, 0xc0, !PT ;  /* 0x7fffffff16ff7812 */ /* 0x000fc8000782c0ff */
[----:B------:R-:W-:-:S13]  /*1fd0*/  PLOP3.LUT P0, PT, P0, P1, PT, 0x2f, 0xf2 ;  /* 0x0000000000f2781c */ /* 0x000fda0000702577 */
[----:B------:R-:W-:Y:S05]  /*1fe0*/  @P0 BRA `(.L_x_52) ;  /* 0x0000000400000947 */ /* 0x000fea0003800000 */
[----:B------:R-:W-:Y:S02]  /*1ff0*/  ISETP.GE.AND P0, PT, R16, RZ, PT ;  /* 0x000000ff1000720c */ /* 0x000fe40003f06270 */
[----:B------:R-:W-:-:S11]  /*2000*/  ISETP.GE.AND P1, PT, R17, RZ, PT ;  /* 0x000000ff1100720c */ /* 0x000fd60003f26270 */
[----:B------:R-:W-:Y:S01]  /*2010*/  @P0 IMAD.MOV.U32 R15, RZ, RZ, RZ ;  /* 0x000000ffff0f0224 */ /* 0x000fe200078e00ff */
[----:B------:R-:W-:Y:S01]  /*2020*/  @!P0 MOV R15, 0xffffffc0 ;  /* 0xffffffc0000f8802 */ /* 0x000fe20000000f00 */
[----:B------:R-:W-:Y:S01]  /*2030*/  @!P0 FFMA R12, R12, 1.84467440737095516160e+19, RZ ;  /* 0x5f8000000c0c8823 */ /* 0x000fe200000000ff */
[----:B------:R-:W-:-:S03]  /*2040*/  @!P1 FFMA R22, R22, 1.84467440737095516160e+19, RZ ;  /* 0x5f80000016169823 */ /* 0x000fc600000000ff */
[----:B------:R-:W-:-:S07]  /*2050*/  @!P1 VIADD R15, R15, 0x40 ;  /* 0x000000400f0f9836 */ /* 0x000fce0000000000 */
.L_x_48:
[----:B------:R-:W-:Y:S01]  /*2060*/  LEA R17, R13, 0xc0800000, 0x17 ;  /* 0xc08000000d117811 */ /* 0x000fe200078eb8ff */
[----:B------:R-:W-:Y:S01]  /*2070*/  BSSY.RECONVERGENT B5, `(.L_x_53) ;  /* 0x0000036000057945 */ /* 0x000fe20003800200 */
[----:B------:R-:W-:-:S03]  /*2080*/  IADD3 R18, PT, PT, R18, -0x7f, RZ ;  /* 0xffffff8112127810 */ /* 0x000fc60007ffe0ff */
[----:B------:R-:W-:Y:S02]  /*2090*/  IMAD.IADD R22, R22, 0x1, -R17 ;  /* 0x0000000116167824 */ /* 0x000fe400078e0a11 */
[C---:B------:R-:W-:Y:S01]  /*20a0*/  IMAD R12, R18.reuse, -0x800000, R12 ;  /* 0xff800000120c7824 */ /* 0x040fe200078e020c */
[----:B------:R-:W-:Y:S01]  /*20b0*/  IADD3 R18, PT, PT, R18, 0x7f, -R13 ;  /* 0x0000007f12127810 */ /* 0x000fe20007ffe80d */
[----:B------:R-:W0:Y:S01]  /*20c0*/  MUFU.RCP R17, R22 ;  /* 0x0000001600117308 */ /* 0x000e220000001000 */
[----:B------:R-:W-:-:S03]  /*20d0*/  FADD.FTZ R19, -R22, -RZ ;  /* 0x800000ff16137221 */ /* 0x000fc60000010100 */
[----:B------:R-:W-:Y:S02]  /*20e0*/  IMAD.IADD R18, R18, 0x1, R15 ;  /* 0x0000000112127824 */ /* 0x000fe400078e020f */
[----:B0-----:R-:W-:-:S04]  /*20f0*/  FFMA R16, R17, R19, 1 ;  /* 0x3f80000011107423 */ /* 0x001fc80000000013 */
[----:B------:R-:W-:-:S04]  /*2100*/  FFMA R17, R17, R16, R17 ;  /* 0x0000001011117223 */ /* 0x000fc80000000011 */
[----:B------:R-:W-:-:S04]  /*2110*/  FFMA R16, R12, R17, RZ ;  /* 0x000000110c107223 */ /* 0x000fc800000000ff */
[----:B------:R-:W-:-:S04]  /*2120*/  FFMA R24, R19, R16, R12 ;  /* 0x0000001013187223 */ /* 0x000fc8000000000c */
[----:B------:R-:W-:-:S04]  /*2130*/  FFMA R16, R17, R24, R16 ;  /* 0x0000001811107223 */ /* 0x000fc80000000010 */
[----:B------:R-:W-:-:S04]  /*2140*/  FFMA R19, R19, R16, R12 ;  /* 0x0000001013137223 */ /* 0x000fc8000000000c */
[----:B------:R-:W-:-:S05]  /*2150*/  FFMA R12, R17, R19, R16 ;  /* 0x00000013110c7223 */ /* 0x000fca0000000010 */
[----:B------:R-:W-:-:S04]  /*2160*/  SHF.R.U32.HI R13, RZ, 0x17, R12 ;  /* 0x00000017ff0d7819 */ /* 0x000fc8000001160c */
[----:B------:R-:W-:-:S05]  /*2170*/  LOP3.LUT R13, R13, 0xff, RZ, 0xc0, !PT ;  /* 0x000000ff0d0d7812 */ /* 0x000fca00078ec0ff */
[----:B------:R-:W-:-:S05]  /*2180*/  IMAD.IADD R22, R13, 0x1, R18 ;  /* 0x000000010d167824 */ /* 0x000fca00078e0212 */
[----:B------:R-:W-:-:S04]  /*2190*/  IADD3 R13, PT, PT, R22, -0x1, RZ ;  /* 0xffffffff160d7810 */ /* 0x000fc80007ffe0ff */
[----:B------:R-:W-:-:S13]  /*21a0*/  ISETP.GE.U32.AND P0, PT, R13, 0xfe, PT ;  /* 0x000000fe0d00780c */ /* 0x000fda0003f06070 */
[----:B------:R-:W-:Y:S05]  /*21b0*/  @!P0 BRA `(.L_x_54) ;  /* 0x0000000000808947 */ /* 0x000fea0003800000 */
[----:B------:R-:W-:-:S13]  /*21c0*/  ISETP.GT.AND P0, PT, R22, 0xfe, PT ;  /* 0x000000fe1600780c */ /* 0x000fda0003f04270 */
[----:B------:R-:W-:Y:S05]  /*21d0*/  @P0 BRA `(.L_x_55) ;  /* 0x00000000006c0947 */ /* 0x000fea0003800000 */
[----:B------:R-:W-:-:S13]  /*21e0*/  ISETP.GE.AND P0, PT, R22, 0x1, PT ;  /* 0x000000011600780c */ /* 0x000fda0003f06270 */
[----:B------:R-:W-:Y:S05]  /*21f0*/  @P0 BRA `(.L_x_56) ;  /* 0x0000000000740947 */ /* 0x000fea0003800000 */
[----:B------:R-:W-:Y:S02]  /*2200*/  ISETP.GE.AND P0, PT, R22, -0x18, PT ;  /* 0xffffffe81600780c */ /* 0x000fe40003f06270 */
[----:B------:R-:W-:-:S11]  /*2210*/  LOP3.LUT R12, R12, 0x80000000, RZ, 0xc0, !PT ;  /* 0x800000000c0c7812 */ /* 0x000fd600078ec0ff */
[----:B------:R-:W-:Y:S05]  /*2220*/  @!P0 BRA `(.L_x_56) ;  /* 0x0000000000688947 */ /* 0x000fea0003800000 */
[-CC-:B------:R-:W-:Y:S01]  /*2230*/  FFMA.RZ R13, R17, R19.reuse, R16.reuse ;  /* 0x00000013110d7223 */ /* 0x180fe2000000c010 */
[C---:B------:R-:W-:Y:S01]  /*2240*/  VIADD R18, R22.reuse, 0x20 ;  /* 0x0000002016127836 */ /* 0x040fe20000000000 */
[C---:B------:R-:W-:Y:S02]  /*2250*/  ISETP.NE.AND P3, PT, R22.reuse, RZ, PT ;  /* 0x000000ff1600720c */ /* 0x040fe40003f65270 */
[----:B------:R-:W-:Y:S02]  /*2260*/  ISETP.NE.AND P1, PT, R22, RZ, PT ;  /* 0x000000ff1600720c */ /* 0x000fe40003f25270 */
[----:B------:R-:W-:Y:S01]  /*2270*/  LOP3.LUT R15, R13, 0x7fffff, RZ, 0xc0, !PT ;  /* 0x007fffff0d0f7812 */ /* 0x000fe200078ec0ff */
[CCC-:B------:R-:W-:Y:S01]  /*2280*/  FFMA.RP R13, R17.reuse, R19.reuse, R16.reuse ;  /* 0x00000013110d7223 */ /* 0x1c0fe20000008010 */
[----:B------:R-:W-:Y:S01]  /*2290*/  FFMA.RM R16, R17, R19, R16 ;  /* 0x0000001311107223 */ /* 0x000fe20000004010 */
[----:B------:R-:W-:Y:S01]  /*22a0*/  IMAD.MOV R17, RZ, RZ, -R22 ;  /* 0x000000ffff117224 */ /* 0x000fe200078e0a16 */
[----:B------:R-:W-:-:S03]  /*22b0*/  LOP3.LUT R15, R15, 0x800000, RZ, 0xfc, !PT ;  /* 0x008000000f0f7812 */ /* 0x000fc600078efcff */
[----:B------:R-:W-:Y:S02]  /*22c0*/  FSETP.NEU.FTZ.AND P0, PT, R13, R16, PT ;  /* 0x000000100d00720b */ /* 0x000fe40003f1d000 */
[----:B------:R-:W-:Y:S02]  /*22d0*/  SHF.L.U32 R18, R15, R18, RZ ;  /* 0x000000120f127219 */ /* 0x000fe400000006ff */
[----:B------:R-:W-:Y:S02]  /*22e0*/  SEL R16, R17, RZ, P3 ;  /* 0x000000ff11107207 */ /* 0x000fe40001800000 */
[----:B------:R-:W-:Y:S02]  /*22f0*/  ISETP.NE.AND P1, PT, R18, RZ, P1 ;  /* 0x000000ff1200720c */ /* 0x000fe40000f25270 */
[----:B------:R-:W-:Y:S02]  /*2300*/  SHF.R.U32.HI R16, RZ, R16, R15 ;  /* 0x00000010ff107219 */ /* 0x000fe4000001160f */
[----:B------:R-:W-:-:S02]  /*2310*/  PLOP3.LUT P0, PT, P0, P1, PT, 0xf8, 0x8f ;  /* 0x00000000008f781c */ /* 0x000fc40000703f70 */
[----:B------:R-:W-:Y:S02]  /*2320*/  SHF.R.U32.HI R18, RZ, 0x1, R16 ;  /* 0x00000001ff127819 */ /* 0x000fe40000011610 */
[----:B------:R-:W-:-:S04]  /*2330*/  SEL R13, RZ, 0x1, !P0 ;  /* 0x00000001ff0d7807 */ /* 0x000fc80004000000 */
[----:B------:R-:W-:-:S04]  /*2340*/  LOP3.LUT R13, R13, 0x1, R18, 0xf8, !PT ;  /* 0x000000010d0d7812 */ /* 0x000fc800078ef812 */
[----:B------:R-:W-:-:S04]  /*2350*/  LOP3.LUT R13, R13, R16, RZ, 0xc0, !PT ;  /* 0x000000100d0d7212 */ /* 0x000fc800078ec0ff */
[----:B------:R-:W-:-:S04]  /*2360*/  IADD3 R13, PT, PT, R18, R13, RZ ;  /* 0x0000000d120d7210 */ /* 0x000fc80007ffe0ff */
[----:B------:R-:W-:Y:S01]  /*2370*/  LOP3.LUT R12, R13, R12, RZ, 0xfc, !PT ;  /* 0x0000000c0d0c7212 */ /* 0x000fe200078efcff */
[----:B------:R-:W-:Y:S06]  /*2380*/  BRA `(.L_x_56) ;  /* 0x0000000000107947 */ /* 0x000fec0003800000 */
.L_x_55:
[----:B------:R-:W-:-:S04]  /*2390*/  LOP3.LUT R12, R12, 0x80000000, RZ, 0xc0, !PT ;  /* 0x800000000c0c7812 */ /* 0x000fc800078ec0ff */
[----:B------:R-:W-:Y:S01]  /*23a0*/  LOP3.LUT R12, R12, 0x7f800000, RZ, 0xfc, !PT ;  /* 0x7f8000000c0c7812 */ /* 0x000fe200078efcff */
[----:B------:R-:W-:Y:S06]  /*23b0*/  BRA `(.L_x_56) ;  /* 0x0000000000047947 */ /* 0x000fec0003800000 */
.L_x_54:
[----:B------:R-:W-:-:S07]  /*23c0*/  IMAD R12, R18, 0x800000, R12 ;  /* 0x00800000120c7824 */ /* 0x000fce00078e020c */
.L_x_56:
[----:B------:R-:W-:Y:S05]  /*23d0*/  BSYNC.RECONVERGENT B5 ;  /* 0x0000000000057941 */ /* 0x000fea0003800200 */
.L_x_53:
[----:B------:R-:W-:Y:S05]  /*23e0*/  BRA `(.L_x_57) ;  /* 0x0000000000207947 */ /* 0x000fea0003800000 */
.L_x_52:
[----:B------:R-:W-:-:S04]  /*23f0*/  LOP3.LUT R12, R22, 0x80000000, R12, 0x48, !PT ;  /* 0x80000000160c7812 */ /* 0x000fc800078e480c */
[----:B------:R-:W-:Y:S01]  /*2400*/  LOP3.LUT R12, R12, 0x7f800000, RZ, 0xfc, !PT ;  /* 0x7f8000000c0c7812 */ /* 0x000fe200078efcff */
[----:B------:R-:W-:Y:S06]  /*2410*/  BRA `(.L_x_57) ;  /* 0x0000000000147947 */ /* 0x000fec0003800000 */
.L_x_51:
[----:B------:R-:W-:Y:S01]  /*2420*/  LOP3.LUT R12, R22, 0x80000000, R12, 0x48, !PT ;  /* 0x80000000160c7812 */ /* 0x000fe200078e480c */
[----:B------:R-:W-:Y:S06]  /*2430*/  BRA `(.L_x_57) ;  /* 0x00000000000c7947 */ /* 0x000fec0003800000 */
.L_x_50:
[----:B------:R-:W0:Y:S01]  /*2440*/  MUFU.RSQ R12, -QNAN ;  /* 0xffc00000000c7908 */ /* 0x000e220000001400 */
[----:B------:R-:W-:Y:S05]  /*2450*/  BRA `(.L_x_57) ;  /* 0x0000000000047947 */ /* 0x000fea0003800000 */
.L_x_49:
[----:B------:R-:W-:-:S07]  /*2460*/  FADD.FTZ R12, R12, R22 ;  /* 0x000000160c0c7221 */ /* 0x000fce0000010000 */
.L_x_57:
[----:B------:R-:W-:Y:S05]  /*2470*/  BSYNC.RECONVERGENT B4 ;  /* 0x0000000000047941 */ /* 0x000fea0003800200 */
.L_x_47:
[----:B0-----:R-:W-:Y:S01]  /*2480*/  IMAD.MOV.U32 R18, RZ, RZ, R12 ;  /* 0x000000ffff127224 */ /* 0x001fe200078e000c */
[----:B------:R-:W-:Y:S01]  /*2490*/  MOV R12, R14 ;  /* 0x0000000e000c7202 */ /* 0x000fe20000000f00 */
[----:B------:R-:W-:-:S04]  /*24a0*/  IMAD.MOV.U32 R13, RZ, RZ, 0x0 ;  /* 0x00000000ff0d7424 */ /* 0x000fc800078e00ff */
[----:B------:R-:W-:Y:S05]  /*24b0*/  RET.REL.NODEC R12 `(_Z26relaxHeavyEdgesHADS_KernelPK18LogicalGridInfoGPUPK20ElevationGridInfoGPUPfPiS6_iS6_S6_ffPKfiiff) ;  /* 0xffffffd80cd07950 */ /* 0x000fea0003c3ffff */
.L_x_58:
        /* <DEDUP_REMOVED lines=12> */
.L_x_119:


//--------------------- .text._Z26relaxLightEdgesHADS_KernelPK18LogicalGridInfoGPUPK20ElevationGridInfoGPUPfPiS6_iS6_S6_ffPKfiiff --------------------------
	.section	.text._Z26relaxLightEdgesHADS_KernelPK18LogicalGridInfoGPUPK20ElevationGridInfoGPUPfPiS6_iS6_S6_ffPKfiiff,"ax",@progbits
	.align	128
        .global         _Z26relaxLightEdgesHADS_KernelPK18LogicalGridInfoGPUPK20ElevationGridInfoGPUPfPiS6_iS6_S6_ffPKfiiff
        .type           _Z26relaxLightEdgesHADS_KernelPK18LogicalGridInfoGPUPK20ElevationGridInfoGPUPfPiS6_iS6_S6_ffPKfiiff,@function
        .size           _Z26relaxLightEdgesHADS_KernelPK18LogicalGridInfoGPUPK20ElevationGridInfoGPUPfPiS6_iS6_S6_ffPKfiiff,(.L_x_122 - _Z26relaxLightEdgesHADS_KernelPK18LogicalGridInfoGPUPK20ElevationGridInfoGPUPfPiS6_iS6_S6_ffPKfiiff)
        .other          _Z26relaxLightEdgesHADS_KernelPK18LogicalGridInfoGPUPK20ElevationGridInfoGPUPfPiS6_iS6_S6_ffPKfiiff,@"STO_CUDA_ENTRY STV_DEFAULT"
_Z26relaxLightEdgesHADS_KernelPK18LogicalGridInfoGPUPK20ElevationGridInfoGPUPfPiS6_iS6_S6_ffPKfiiff:
.text._Z26relaxLightEdgesHADS_KernelPK18LogicalGridInfoGPUPK20ElevationGridInfoGPUPfPiS6_iS6_S6_ffPKfiiff:
        /* <DEDUP_REMOVED lines=20> */
.L_x_86:
        /* <DEDUP_REMOVED lines=44> */
.L_x_61:
        /* <DEDUP_REMOVED lines=13> */
[----:B------:R-:W-:Y:S05]  /*04d0*/  CALL.REL.NOINC `($__internal_4_$__cuda_sm20_sqrt_rn_f32_slowpath) ;  /* 0x0000001400fc7944 */ /* 0x000fea0003c00000 */
[----:B------:R-:W-:Y:S01]  /*04e0*/  IMAD.MOV.U32 R22, RZ, RZ, R14 ;  /* 0x000000ffff167224 */ /* 0x000fe200078e000e */
[----:B------:R-:W-:Y:S06]  /*04f0*/  BRA `(.L_x_64) ;  /* 0x0000000000107947 */ /* 0x000fec0003800000 */
.L_x_63:
[----:B------:R-:W-:Y:S01]  /*0500*/  FMUL.FTZ R22, R12, R9 ;  /* 0x000000090c167220 */ /* 0x000fe20000410000 */
[----:B------:R-:W-:-:S03]  /*0510*/  FMUL.FTZ R8, R9, 0.5 ;  /* 0x3f00000009087820 */ /* 0x000fc60000410000 */
[----:B------:R-:W-:-:S04]  /*0520*/  FFMA R9, -R22, R22, R12 ;  /* 0x0000001616097223 */ /* 0x000fc8000000010c */
[----:B------:R-:W-:-:S07]  /*0530*/  FFMA R22, R9, R8, R22 ;  /* 0x0000000809167223 */ /* 0x000fce0000000016 */
.L_x_64:
[----:B------:R-:W-:Y:S05]  /*0540*/  BSYNC.RECONVERGENT B1 ;  /* 0x0000000000017941 */ /* 0x000fea0003800200 */
.L_x_62:
        /* <DEDUP_REMOVED lines=67> */
.L_x_65:
[----:B------:R-:W0:Y:S01]  /*0980*/  LDCU UR6, c[0x0][0x3dc] ;  /* 0x00007b80ff0677ac */ /* 0x000e220008000800 */
[----:B------:R-:W-:Y:S02]  /*0990*/  IMAD.MOV.U32 R9, RZ, RZ, RZ ;  /* 0x000000ffff097224 */ /* 0x000fe400078e00ff */
[----:B0-----:R-:W-:-:S07]  /*09a0*/  FMUL R10, R22, UR6 ;  /* 0x00000006160a7c20 */ /* 0x001fce0008400000 */
.L_x_85:
        /* <DEDUP_REMOVED lines=41> */
[----:B------:R-:W-:Y:S05]  /*0c40*/  CALL.REL.NOINC `($__internal_4_$__cuda_sm20_sqrt_rn_f32_slowpath) ;  /* 0x0000001000207944 */ /* 0x000fea0003c00000 */
[----:B------:R-:W-:Y:S01]  /*0c50*/  IMAD.MOV.U32 R13, RZ, RZ, R14 ;  /* 0x000000ffff0d7224 */ /* 0x000fe200078e000e */
[----:B------:R-:W-:Y:S06]  /*0c60*/  BRA `(.L_x_72) ;  /* 0x0000000000107947 */ /* 0x000fec0003800000 */
.L_x_71:
[----:B------:R-:W-:Y:S01]  /*0c70*/  FMUL.FTZ R13, R12, R15 ;  /* 0x0000000f0c0d7220 */ /* 0x000fe20000410000 */
[----:B------:R-:W-:-:S03]  /*0c80*/  FMUL.FTZ R14, R15, 0.5 ;  /* 0x3f0000000f0e7820 */ /* 0x000fc60000410000 */
[----:B------:R-:W-:-:S04]  /*0c90*/  FFMA R12, -R13, R13, R12 ;  /* 0x0000000d0d0c7223 */ /* 0x000fc8000000010c */
[----:B------:R-:W-:-:S07]  /*0ca0*/  FFMA R13, R12, R14, R13 ;  /* 0x0000000e0c0d7223 */ /* 0x000fce000000000d */
.L_x_72:
[----:B------:R-:W-:Y:S05]  /*0cb0*/  BSYNC.RECONVERGENT B3 ;  /* 0x0000000000037941 */ /* 0x000fea0003800200 */
.L_x_70:
[----:B------:R-:W0:Y:S02]  /*0cc0*/  LDCU UR6, c[0x0][0x3d8] ;  /* 0x00007b00ff0677ac */ /* 0x000e240008000800 */
[----:B0-----:R-:W-:-:S07]  /*0cd0*/  FMUL R13, R13, UR6 ;  /* 0x000000060d0d7c20 */ /* 0x001fce0008400000 */
.L_x_69:
[----:B------:R-:W-:Y:S05]  /*0ce0*/  BSYNC.RECONVERGENT B2 ;  /* 0x0000000000027941 */ /* 0x000fea0003800200 */
.L_x_68:
        /* <DEDUP_REMOVED lines=105> */
.L_x_75:
        /* <DEDUP_REMOVED lines=11> */
[----:B------:R-:W-:Y:S05]  /*1430*/  CALL.REL.NOINC `($__internal_5_$__cuda_sm3x_div_rn_noftz_f32_slowpath) ;  /* 0x0000000800807944 */ /* 0x000fea0003c00000 */
[----:B------:R-:W-:-:S07]  /*1440*/  IMAD.MOV.U32 R13, RZ, RZ, R18 ;  /* 0x000000ffff0d7224 */ /* 0x000fce00078e0012 */
.L_x_77:
[----:B------:R-:W-:Y:S05]  /*1450*/  BSYNC.RECONVERGENT B3 ;  /* 0x0000000000037941 */ /* 0x000fea0003800200 */
.L_x_76:
        /* <DEDUP_REMOVED lines=20> */
[----:B------:R-:W-:Y:S05]  /*15a0*/  CALL.REL.NOINC `($__internal_3_$__cuda_sm20_rcp_rn_f32_slowpath) ;  /* 0x0000000000f07944 */ /* 0x000fea0003c00000 */
[----:B------:R-:W-:Y:S05]  /*15b0*/  BRA `(.L_x_80) ;  /* 0x0000000000107947 */ /* 0x000fea0003800000 */
.L_x_79:
[----:B------:R-:W0:Y:S02]  /*15c0*/  MUFU.RCP R12, R15 ;  /* 0x0000000f000c7308 */ /* 0x000e240000001000 */
[----:B0-----:R-:W-:-:S04]  /*15d0*/  FFMA R13, R15, R12, -1 ;  /* 0xbf8000000f0d7423 */ /* 0x001fc8000000000c */
[----:B------:R-:W-:-:S04]  /*15e0*/  FADD.FTZ R13, -R13, -RZ ;  /* 0x800000ff0d0d7221 */ /* 0x000fc80000010100 */
[----:B------:R-:W-:-:S07]  /*15f0*/  FFMA R12, R12, R13, R12 ;  /* 0x0000000d0c0c7223 */ /* 0x000fce000000000c */
.L_x_80:
[----:B------:R-:W-:Y:S05]  /*1600*/  BSYNC.RECONVERGENT B3 ;  /* 0x0000000000037941 */ /* 0x000fea0003800200 */
.L_x_78:
[----:B------:R-:W-:-:S04]  /*1610*/  FMUL R23, R20, R23 ;  /* 0x0000001714177220 */ /* 0x000fc80000400000 */
[----:B------:R-:W-:-:S05]  /*1620*/  FMUL R12, R23, R12 ;  /* 0x0000000c170c7220 */ /* 0x000fca0000400000 */
[----:B------:R-:W-:-:S07]  /*1630*/  FMNMX R21, RZ, R12, !PT ;  /* 0x0000000cff157209 */ /* 0x000fce0007800000 */
.L_x_74:
[----:B------:R-:W-:Y:S05]  /*1640*/  BSYNC.RECONVERGENT B2 ;  /* 0x0000000000027941 */ /* 0x000fea0003800200 */
.L_x_73:
[----:B------:R-:W0:Y:S02]  /*1650*/  LDCU UR6, c[0x0][0x3c4] ;  /* 0x00007880ff0677ac */ /* 0x000e240008000800 */
[----:B0-----:R-:W-:-:S04]  /*1660*/  FSETP.GT.AND P0, PT, R21, UR6, PT ;  /* 0x0000000615007c0b */ /* 0x001fc8000bf04000 */
[----:B------:R-:W-:-:S13]  /*1670*/  FSETP.GE.OR P0, PT, R21, 3.40282346638528859812e+38, P0 ;  /* 0x7f7fffff1500780b */ /* 0x000fda0000706400 */
[----:B------:R-:W-:Y:S05]  /*1680*/  @P0 BRA `(.L_x_67) ;  /* 0x00000000009c0947 */ /* 0x000fea0003800000 */
[----:B------:R-:W0:Y:S01]  /*1690*/  LDC.64 R12, c[0x0][0x390] ;  /* 0x0000e400ff0c7b82 */ /* 0x000e220000000a00 */
[----:B------:R-:W-:Y:S01]  /*16a0*/  BSSY B2, `(.L_x_81) ;  /* 0x000000b000027945 */ /* 0x000fe20003800000 */
[----:B------:R-:W-:Y:S01]  /*16b0*/  FADD R21, R4, R21 ;  /* 0x0000001504157221 */ /* 0x000fe20000000000 */
[----:B0-----:R-:W-:-:S07]  /*16c0*/  IMAD.WIDE R12, R11, 0x4, R12 ;  /* 0x000000040b0c7825 */ /* 0x001fce00078e020c */
.L_x_82:
        /* <DEDUP_REMOVED lines=9> */
.L_x_81:
        /* <DEDUP_REMOVED lines=14> */
[----:B------:R-:W-:Y:S05]  /*1840*/  CALL.REL.NOINC `($__internal_5_$__cuda_sm3x_div_rn_noftz_f32_slowpath) ;  /* 0x00000004007c7944 */ /* 0x000fea0003c00000 */
.L_x_84:
[----:B------:R-:W-:Y:S05]  /*1850*/  BSYNC.RECONVERGENT B2 ;  /* 0x0000000000027941 */ /* 0x000fea0003800200 */
.L_x_83:
        /* <DEDUP_REMOVED lines=10> */
.L_x_67:
[----:B------:R-:W-:Y:S05]  /*1900*/  BSYNC B1 ;  /* 0x0000000000017941 */ /* 0x000fea0003800000 */
.L_x_66:
[----:B------:R-:W-:Y:S05]  /*1910*/  @P2 BRA `(.L_x_85) ;  /* 0xfffffff000242947 */ /* 0x000fea000383ffff */
.L_x_60:
[----:B------:R-:W-:Y:S05]  /*1920*/  BSYNC B0 ;  /* 0x0000000000007941 */ /* 0x000fea0003800000 */
.L_x_59:
[----:B0-----:R-:W-:-:S05]  /*1930*/  IMAD.IADD R5, R0, 0x1, R5 ;  /* 0x0000000100057824 */ /* 0x001fca00078e0205 */
[----:B------:R-:W-:-:S13]  /*1940*/  ISETP.GE.AND P0, PT, R5, R3, PT ;  /* 0x000000030500720c */ /* 0x000fda0003f06270 */
[----:B------:R-:W-:Y:S05]  /*1950*/  @!P0 BRA `(.L_x_86) ;  /* 0xffffffe400f88947 */ /* 0x000fea000383ffff */
[----:B------:R-:W-:Y:S05]  /*1960*/  EXIT ;  /* 0x000000000000794d */ /* 0x000fea0003800000 */
        .weak           $__internal_3_$__cuda_sm20_rcp_rn_f32_slowpath
        .type           $__internal_3_$__cuda_sm20_rcp_rn_f32_slowpath,@function
        .size           $__internal_3_$__cuda_sm20_rcp_rn_f32_slowpath,($__internal_4_$__cuda_sm20_sqrt_rn_f32_slowpath - $__internal_3_$__cuda_sm20_rcp_rn_f32_slowpath)
$__internal_3_$__cuda_sm20_rcp_rn_f32_slowpath:
        /* <DEDUP_REMOVED lines=16> */
.L_x_88:
        /* <DEDUP_REMOVED lines=33> */
.L_x_90:
[----:B------:R0:W1:Y:S02]  /*1c80*/  MUFU.RCP R15, R12 ;  /* 0x0000000c000f7308 */ /* 0x0000640000001000 */
.L_x_89:
[----:B------:R-:W-:Y:S05]  /*1c90*/  BSYNC.RECONVERGENT B4 ;  /* 0x0000000000047941 */ /* 0x000fea0003800200 */
.L_x_87:
[----:B01----:R-:W-:Y:S01]  /*1ca0*/  MOV R12, R15 ;  /* 0x0000000f000c7202 */ /* 0x003fe20000000f00 */
[----:B------:R-:W-:-:S04]  /*1cb0*/  IMAD.MOV.U32 R15, RZ, RZ, 0x0 ;  /* 0x00000000ff0f7424 */ /* 0x000fc800078e00ff */
[----:B------:R-:W-:Y:S05]  /*1cc0*/  RET.REL.NODEC R14 `(_Z26relaxLightEdgesHADS_KernelPK18LogicalGridInfoGPUPK20ElevationGridInfoGPUPfPiS6_iS6_S6_ffPKfiiff) ;  /* 0xffffffe00ecc7950 */ /* 0x000fea0003c3ffff */
        .weak           $__internal_4_$__cuda_sm20_sqrt_rn_f32_slowpath
        .type           $__internal_4_$__cuda_sm20_sqrt_rn_f32_slowpath,@function
        .size           $__internal_4_$__cuda_sm20_sqrt_rn_f32_slowpath,($__internal_5_$__cuda_sm3x_div_rn_noftz_f32_slowpath - $__internal_4_$__cuda_sm20_sqrt_rn_f32_slowpath)
$__internal_4_$__cuda_sm20_sqrt_rn_f32_slowpath:
        /* <DEDUP_REMOVED lines=19> */
.L_x_91:
[----:B------:R-:W-:Y:S01]  /*1e00*/  IMAD.MOV.U32 R14, RZ, RZ, R13 ;  /* 0x000000ffff0e7224 */ /* 0x000fe200078e000d */
[----:B------:R-:W-:Y:S01]  /*1e10*/  MOV R12, R20 ;  /* 0x00000014000c7202 */ /* 0x000fe20000000f00 */
[----:B------:R-:W-:-:S04]  /*1e20*/  IMAD.MOV.U32 R13, RZ, RZ, 0x0 ;  /* 0x00000000ff0d7424 */ /* 0x000fc800078e00ff */
[----:B------:R-:W-:Y:S05]  /*1e30*/  RET.REL.NODEC R12 `(_Z26relaxLightEdgesHADS_KernelPK18LogicalGridInfoGPUPK20ElevationGridInfoGPUPfPiS6_iS6_S6_ffPKfiiff) ;  /* 0xffffffe00c707950 */ /* 0x000fea0003c3ffff */
        .weak           $__internal_5_$__cuda_sm3x_div_rn_noftz_f32_slowpath
        .type           $__internal_5_$__cuda_sm3x_div_rn_noftz_f32_slowpath,@function
        .size           $__internal_5_$__cuda_sm3x_div_rn_noftz_f32_slowpath,(.L_x_122 - $__internal_5_$__cuda_sm3x_div_rn_noftz_f32_slowpath)
$__internal_5_$__cuda_sm3x_div_rn_noftz_f32_slowpath:
        /* <DEDUP_REMOVED lines=34> */
.L_x_93:
        /* <DEDUP_REMOVED lines=51> */
.L_x_100:
[----:B------:R-:W-:-:S04]  /*2390*/  LOP3.LUT R12, R12, 0x80000000, RZ, 0xc0, !PT ;  /* 0x800000000c0c7812 */ /* 0x000fc800078ec0ff */
[----:B------:R-:W-:Y:S01]  /*23a0*/  LOP3.LUT R12, R12, 0x7f800000, RZ, 0xfc, !PT ;  /* 0x7f8000000c0c7812 */ /* 0x000fe200078efcff */
[----:B------:R-:W-:Y:S06]  /*23b0*/  BRA `(.L_x_101) ;  /* 0x0000000000047947 */ /* 0x000fec0003800000 */
.L_x_99:
[----:B------:R-:W-:-:S07]  /*23c0*/  IMAD R12, R18, 0x800000, R12 ;  /* 0x00800000120c7824 */ /* 0x000fce00078e020c */
.L_x_101:
[----:B------:R-:W-:Y:S05]  /*23d0*/  BSYNC.RECONVERGENT B5 ;  /* 0x0000000000057941 */ /* 0x000fea0003800200 */
.L_x_98:
[----:B------:R-:W-:Y:S05]  /*23e0*/  BRA `(.L_x_102) ;  /* 0x0000000000207947 */ /* 0x000fea0003800000 */
.L_x_97:
[----:B------:R-:W-:-:S04]  /*23f0*/  LOP3.LUT R12, R22, 0x80000000, R12, 0x48, !PT ;  /* 0x80000000160c7812 */ /* 0x000fc800078e480c */
[----:B------:R-:W-:Y:S01]  /*2400*/  LOP3.LUT R12, R12, 0x7f800000, RZ, 0xfc, !PT ;  /* 0x7f8000000c0c7812 */ /* 0x000fe200078efcff */
[----:B------:R-:W-:Y:S06]  /*2410*/  BRA `(.L_x_102) ;  /* 0x0000000000147947 */ /* 0x000fec0003800000 */
.L_x_96:
[----:B------:R-:W-:Y:S01]  /*2420*/  LOP3.LUT R12, R22, 0x80000000, R12, 0x48, !PT ;  /* 0x80000000160c7812 */ /* 0x000fe200078e480c */
[----:B------:R-:W-:Y:S06]  /*2430*/  BRA `(.L_x_102) ;  /* 0x00000000000c7947 */ /* 0x000fec0003800000 */
.L_x_95:
[----:B------:R-:W0:Y:S01]  /*2440*/  MUFU.RSQ R12, -QNAN ;  /* 0xffc00000000c7908 */ /* 0x000e220000001400 */
[----:B------:R-:W-:Y:S05]  /*2450*/  BRA `(.L_x_102) ;  /* 0x0000000000047947 */ /* 0x000fea0003800000 */
.L_x_94:
[----:B------:R-:W-:-:S07]  /*2460*/  FADD.FTZ R12, R12, R22 ;  /* 0x000000160c0c7221 */ /* 0x000fce0000010000 */
.L_x_102:
[----:B------:R-:W-:Y:S05]  /*2470*/  BSYNC.RECONVERGENT B4 ;  /* 0x0000000000047941 */ /* 0x000fea0003800200 */
.L_x_92:
[----:B0-----:R-:W-:Y:S01]  /*2480*/  IMAD.MOV.U32 R18, RZ, RZ, R12 ;  /* 0x000000ffff127224 */ /* 0x001fe200078e000c */
[----:B------:R-:W-:Y:S01]  /*2490*/  MOV R12, R14 ;  /* 0x0000000e000c7202 */ /* 0x000fe20000000f00 */
[----:B------:R-:W-:-:S04]  /*24a0*/  IMAD.MOV.U32 R13, RZ, RZ, 0x0 ;  /* 0x00000000ff0d7424 */ /* 0x000fc800078e00ff */
[----:B------:R-:W-:Y:S05]  /*24b0*/  RET.REL.NODEC R12 `(_Z26relaxLightEdgesHADS_KernelPK18LogicalGridInfoGPUPK20ElevationGridInfoGPUPfPiS6_iS6_S6_ffPKfiiff) ;  /* 0xffffffd80cd07950 */ /* 0x000fea0003c3ffff */
.L_x_103:
        /* <DEDUP_REMOVED lines=12> */
.L_x_122:


//--------------------- .text._Z33precompute_local_heuristic_kernelPfiiiiif --------------------------
	.section	.text._Z33precompute_local_heuristic_kernelPfiiiiif,"ax",@progbits
	.align	128
        .global         _Z33precompute_local_heuristic_kernelPfiiiiif
        .type           _Z33precompute_local_heuristic_kernelPfiiiiif,@function
        .size           _Z33precompute_local_heuristic_kernelPfiiiiif,(.L_x_123 - _Z33precompute_local_heuristic_kernelPfiiiiif)
        .other          _Z33precompute_local_heuristic_kernelPfiiiiif,@"STO_CUDA_ENTRY STV_DEFAULT"
_Z33precompute_local_heuristic_kernelPfiiiiif:
.text._Z33precompute_local_heuristic_kernelPfiiiiif:
[----:B------:R-:W-:Y:S01]  /*0000*/  LDC R1, c[0x0][0x37c] ;  /* 0x0000df00ff017b82 */ /* 0x000fe20000000800 */
[----:B------:R-:W0:Y:S07]  /*0010*/  S2R R3, SR_TID.X ;  /* 0x0000000000037919 */ /* 0x000e2e0000002100 */
[----:B------:R-:W0:Y:S01]  /*0020*/  S2UR UR5, SR_CTAID.X ;  /* 0x00000000000579c3 */ /* 0x000e220000002500 */
[----:B------:R-:W1:Y:S07]  /*0030*/  LDCU.64 UR8, c[0x0][0x388] ;  /* 0x00007100ff0877ac */ /* 0x000e6e0008000a00 */
[----:B------:R-:W0:Y:S01]  /*0040*/  LDC R2, c[0x0][0x360] ;  /* 0x0000d800ff027b82 */ /* 0x000e220000000800 */
[----:B------:R-:W2:Y:S01]  /*0050*/  LDCU UR6, c[0x0][0x370] ;  /* 0x00006e00ff0677ac */ /* 0x000ea20008000800 */
[----:B-1----:R-:W-:Y:S01]  /*0060*/  UIMAD UR4, UR9, UR8, URZ ;  /* 0x00000008090472a4 */ /* 0x002fe2000f8e02ff */
[----:B0-----:R-:W-:-:S02]  /*0070*/  IMAD R3, R2, UR5, R3 ;  /* 0x0000000502037c24 */ /* 0x001fc4000f8e0203 */
[----:B--2---:R-:W-:-:S03]  /*0080*/  IMAD R2, R2, UR6, RZ ;  /* 0x0000000602027c24 */ /* 0x004fc6000f8e02ff */
[----:B------:R-:W-:-:S13]  /*0090*/  ISETP.GE.AND P0, PT, R3, UR4, PT ;  /* 0x0000000403007c0c */ /* 0x000fda000bf06270 */
[----:B------:R-:W-:Y:S05]  /*00a0*/  @P0 EXIT ;  /* 0x000000000000094d */ /* 0x000fea0003800000 */
[----:B------:R-:W0:Y:S01]  /*00b0*/  LDCU UR5, c[0x0][0x398] ;  /* 0x00007300ff0577ac */ /* 0x000e220008000800 */
[----:B------:R-:W1:Y:S01]  /*00c0*/  LDC R8, c[0x0][0x388] ;  /* 0x0000e200ff087b82 */ /* 0x000e620000000800 */
[----:B------:R-:W-:Y:S01]  /*00d0*/  UISETP.GE.AND UP0, UPT, UR8, 0x1, UPT ;  /* 0x000000010800788c */ /* 0x000fe2000bf06270 */
[----:B------:R-:W2:Y:S06]  /*00e0*/  LDCU.64 UR10, c[0x0][0x358] ;  /* 0x00006b00ff0a77ac */ /* 0x000eac0008000a00 */
[----:B------:R-:W3:Y:S01]  /*00f0*/  LDC.64 R4, c[0x0][0x380] ;  /* 0x0000e000ff047b82 */ /* 0x000ee20000000a00 */
[----:B------:R-:W4:Y:S01]  /*0100*/  LDCU UR9, c[0x0][0x39c] ;  /* 0x00007380ff0977ac */ /* 0x000f220008000800 */
[----:B------:R-:W5:Y:S01]  /*0110*/  LDCU.64 UR6, c[0x0][0x390] ;  /* 0x00007200ff0677ac */ /* 0x000f620008000a00 */
[----:B0-----:R-:W-:-:S05]  /*0120*/  I2FP.F32.S32 R6, UR5 ;  /* 0x0000000500067c45 */ /* 0x001fca0008201400 */
[----:B------:R-:W-:Y:S01]  /*0130*/  FMUL R6, R6, R6 ;  /* 0x0000000606067220 */ /* 0x000fe20000400000 */
[----:B--2---:R-:W-:Y:S06]  /*0140*/  BRA.U !UP0, `(.L_x_104) ;  /* 0x0000000108e07547 */ /* 0x004fec000b800000 */
.L_x_110:
[----:B01----:R-:W-:Y:S01]  /*0150*/  IABS R7, R8 ;  /* 0x0000000800077213 */ /* 0x003fe20000000000 */
[----:B------:R-:W-:Y:S03]  /*0160*/  BSSY.RECONVERGENT B0, `(.L_x_105) ;  /* 0x0000032000007945 */ /* 0x000fe60003800200 */
[----:B------:R-:W0:Y:S08]  /*0170*/  I2F.RP R0, R7 ;  /* 0x0000000700007306 */ /* 0x000e300000209400 */
[----:B0-----:R-:W0:Y:S02]  /*0180*/  MUFU.RCP R0, R0 ;  /* 0x0000000000007308 */ /* 0x001e240000001000 */
[----:B0-----:R-:W-:-:S06]  /*0190*/  IADD3 R10, PT, PT, R0, 0xffffffe, RZ ;  /* 0x0ffffffe000a7810 */ /* 0x001fcc0007ffe0ff */
[----:B------:R0:W1:Y:S02]  /*01a0*/  F2I.FTZ.U32.TRUNC.NTZ R11, R10 ;  /* 0x0000000a000b7305 */ /* 0x000064000021f000 */
[----:B0-----:R-:W-:Y:S01]  /*01b0*/  IMAD.MOV.U32 R10, RZ, RZ, RZ ;  /* 0x000000ffff0a7224 */ /* 0x001fe200078e00ff */
[----:B-1----:R-:W-:-:S05]  /*01c0*/  IADD3 R12, PT, PT, RZ, -R11, RZ ;  /* 0x8000000bff0c7210 */ /* 0x002fca0007ffe0ff */
[----:B------:R-:W-:Y:S01]  /*01d0*/  IMAD R9, R12, R7, RZ ;  /* 0x000000070c097224 */ /* 0x000fe200078e02ff */
[----:B------:R-:W-:-:S03]  /*01e0*/  IABS R12, R3 ;  /* 0x00000003000c7213 */ /* 0x000fc60000000000 */
[----:B------:R-:W-:-:S06]  /*01f0*/  IMAD.HI.U32 R11, R11, R9, R10 ;  /* 0x000000090b0b7227 */ /* 0x000fcc00078e000a */
[----:B------:R-:W-:-:S05]  /*0200*/  IMAD.HI.U32 R11, R11, R12, RZ ;  /* 0x0000000c0b0b7227 */ /* 0x000fca00078e00ff */
[----:B------:R-:W-:-:S05]  /*0210*/  IADD3 R0, PT, PT, -R11, RZ, RZ ;  /* 0x000000ff0b007210 */ /* 0x000fca0007ffe1ff */
[----:B------:R-:W-:-:S05]  /*0220*/  IMAD R0, R7, R0, R12 ;  /* 0x0000000007007224 */ /* 0x000fca00078e020c */
[----:B------:R-:W-:-:S13]  /*0230*/  ISETP.GT.U32.AND P2, PT, R7, R0, PT ;  /* 0x000000000700720c */ /* 0x000fda0003f44070 */
[-C--:B------:R-:W-:Y:S01]  /*0240*/  @!P2 IADD3 R0, PT, PT, R0, -R7.reuse, RZ ;  /* 0x800000070000a210 */ /* 0x080fe20007ffe0ff */
[----:B------:R-:W-:Y:S01]  /*0250*/  @!P2 VIADD R11, R11, 0x1 ;  /* 0x000000010b0ba836 */ /* 0x000fe20000000000 */
[----:B------:R-:W-:Y:S02]  /*0260*/  ISETP.NE.AND P2, PT, R8, RZ, PT ;  /* 0x000000ff0800720c */ /* 0x000fe40003f45270 */
[----:B------:R-:W-:Y:S02]  /*0270*/  ISETP.GE.U32.AND P0, PT, R0, R7, PT ;  /* 0x000000070000720c */ /* 0x000fe40003f06070 */
[----:B------:R-:W-:-:S04]  /*0280*/  LOP3.LUT R0, R3, R8, RZ, 0x3c, !PT ;  /* 0x0000000803007212 */ /* 0x000fc800078e3cff */
[----:B------:R-:W-:-:S07]  /*0290*/  ISETP.GE.AND P1, PT, R0, RZ, PT ;  /* 0x000000ff0000720c */ /* 0x000fce0003f26270 */
[----:B------:R-:W-:-:S06]  /*02a0*/  @P0 IADD3 R11, PT, PT, R11, 0x1, RZ ;  /* 0x000000010b0b0810 */ /* 0x000fcc0007ffe0ff */
[----:B------:R-:W-:Y:S02]  /*02b0*/  @!P1 IADD3 R11, PT, PT, -R11, RZ, RZ ;  /* 0x000000ff0b0b9210 */ /* 0x000fe40007ffe1ff */
[----:B------:R-:W-:-:S05]  /*02c0*/  @!P2 LOP3.LUT R11, RZ, R8, RZ, 0x33, !PT ;  /* 0x00000008ff0ba212 */ /* 0x000fca00078e33ff */
[C---:B-----5:R-:W-:Y:S02]  /*02d0*/  IMAD R0, R11.reuse, R8, UR6 ;  /* 0x000000060b007e24 */ /* 0x060fe4000f8e0208 */
[----:B------:R-:W-:-:S03]  /*02e0*/  VIADD R11, R11, -UR7 ;  /* 0x800000070b0b7c36 */ /* 0x000fc60008000000 */
[----:B------:R-:W-:Y:S02]  /*02f0*/  IADD3 R0, PT, PT, -R0, R3, RZ ;  /* 0x0000000300007210 */ /* 0x000fe40007ffe1ff */
[----:B------:R-:W-:Y:S02]  /*0300*/  I2FP.F32.S32 R11, R11 ;  /* 0x0000000b000b7245 */ /* 0x000fe40000201400 */
[----:B------:R-:W-:-:S03]  /*0310*/  I2FP.F32.S32 R0, R0 ;  /* 0x0000000000007245 */ /* 0x000fc60000201400 */
[----:B------:R-:W-:-:S04]  /*0320*/  FMUL R11, R11, R11 ;  /* 0x0000000b0b0b7220 */ /* 0x000fc80000400000 */
[----:B------:R-:W-:-:S05]  /*0330*/  FFMA R11, R0, R0, R11 ;  /* 0x00000000000b7223 */ /* 0x000fca000000000b */
[----:B------:R-:W-:-:S13]  /*0340*/  FSETP.GTU.AND P0, PT, R11, R6, PT ;  /* 0x000000060b00720b */ /* 0x000fda0003f0c000 */
[----:B------:R-:W-:Y:S05]  /*0350*/  @P0 BRA `(.L_x_106) ;  /* 0x0000000000480947 */ /* 0x000fea0003800000 */
[----:B------:R-:W-:Y:S01]  /*0360*/  FADD R7, R11, 9.9999997171806853657e-10 ;  /* 0x3089705f0b077421 */ /* 0x000fe20000000000 */
[----:B------:R-:W-:Y:S03]  /*0370*/  BSSY.RECONVERGENT B1, `(.L_x_107) ;  /* 0x000000d000017945 */ /* 0x000fe60003800200 */
[----:B------:R0:W1:Y:S01]  /*0380*/  MUFU.RSQ R10, R7 ;  /* 0x00000007000a7308 */ /* 0x0000620000001400 */
[----:B------:R-:W-:-:S04]  /*0390*/  IADD3 R0, PT, PT, R7, -0xd000000, RZ ;  /* 0xf300000007007810 */ /* 0x000fc80007ffe0ff */
[----:B------:R-:W-:-:S13]  /*03a0*/  ISETP.GT.U32.AND P0, PT, R0, 0x727fffff, PT ;  /* 0x727fffff0000780c */ /* 0x000fda0003f04070 */
[----:B01----:R-:W-:Y:S05]  /*03b0*/  @!P0 BRA `(.L_x_108) ;  /* 0x0000000000108947 */ /* 0x003fea0003800000 */
[----:B------:R-:W-:Y:S01]  /*03c0*/  IMAD.MOV.U32 R0, RZ, RZ, R7 ;  /* 0x000000ffff007224 */ /* 0x000fe200078e0007 */
[----:B------:R-:W-:-:S07]  /*03d0*/  MOV R13, 0x3f0 ;  /* 0x000003f0000d7802 */ /* 0x000fce0000000f00 */
[----:B---34-:R-:W-:Y:S05]  /*03e0*/  CALL.REL.NOINC `($__internal_6_$__cuda_sm20_sqrt_rn_f32_slowpath) ;  /* 0x0000000000b47944 */ /* 0x018fea0003c00000 */
[----:B------:R-:W-:Y:S05]  /*03f0*/  BRA `(.L_x_109) ;  /* 0x0000000000107947 */ /* 0x000fea0003800000 */
.L_x_108:
[----:B------:R-:W-:Y:S01]  /*0400*/  FMUL.FTZ R0, R7, R10 ;  /* 0x0000000a07007220 */ /* 0x000fe20000410000 */
[----:B------:R-:W-:-:S03]  /*0410*/  FMUL.FTZ R9, R10, 0.5 ;  /* 0x3f0000000a097820 */ /* 0x000fc60000410000 */
[----:B------:R-:W-:-:S04]  /*0420*/  FFMA R7, -R0, R0, R7 ;  /* 0x0000000000077223 */ /* 0x000fc80000000107 */
[----:B------:R-:W-:-:S07]  /*0430*/  FFMA R0, R7, R9, R0 ;  /* 0x0000000907007223 */ /* 0x000fce0000000000 */
.L_x_109:
[----:B----4-:R-:W-:Y:S05]  /*0440*/  BSYNC.RECONVERGENT B1 ;  /* 0x0000000000017941 */ /* 0x010fea0003800200 */
.L_x_107:
[----:B------:R-:W-:Y:S01]  /*0450*/  FMUL R7, R0, UR9 ;  /* 0x0000000900077c20 */ /* 0x000fe20008400000 */
[----:B---3--:R-:W-:-:S05]  /*0460*/  IMAD.WIDE R10, R3, 0x4, R4 ;  /* 0x00000004030a7825 */ /* 0x008fca00078e0204 */
[----:B------:R0:W-:Y:S02]  /*0470*/  STG.E desc[UR10][R10.64], R7 ;  /* 0x000000070a007986 */ /* 0x0001e4000c10190a */
.L_x_106:
[----:B----4-:R-:W-:Y:S05]  /*0480*/  BSYNC.RECONVERGENT B0 ;  /* 0x0000000000007941 */ /* 0x010fea0003800200 */
.L_x_105:
[----:B------:R-:W-:-:S04]  /*0490*/  IADD3 R3, PT, PT, R2, R3, RZ ;  /* 0x0000000302037210 */ /* 0x000fc80007ffe0ff */
[----:B------:R-:W-:-:S13]  /*04a0*/  ISETP.GE.AND P0, PT, R3, UR4, PT ;  /* 0x0000000403007c0c */ /* 0x000fda000bf06270 */
[----:B------:R-:W-:Y:S05]  /*04b0*/  @!P0 BRA `(.L_x_110) ;  /* 0xfffffffc00248947 */ /* 0x000fea000383ffff */
[----:B------:R-:W-:Y:S05]  /*04c0*/  EXIT ;  /* 0x000000000000794d */ /* 0x000fea0003800000 */
.L_x_104:
[----:B----4-:R-:W5:Y:S02]  /*04d0*/  LDCU.64 UR8, c[0x0][0x390] ;  /* 0x00007200ff0877ac */ /* 0x010f640008000a00 */
[----:B-----5:R-:W-:Y:S02]  /*04e0*/  ULOP3.LUT UR6, URZ, UR9, URZ, 0x33, !UPT ;  /* 0x00000009ff067292 */ /* 0x020fe4000f8e33ff */
[----:B------:R-:W-:-:S04]  /*04f0*/  ULOP3.LUT UR5, URZ, UR8, URZ, 0x33, !UPT ;  /* 0x00000008ff057292 */ /* 0x000fc8000f8e33ff */
[----:B---3--:R-:W-:Y:S02]  /*0500*/  I2FP.F32.S32 R4, UR6 ;  /* 0x0000000600047c45 */ /* 0x008fe40008201400 */
[----:B------:R-:W-:-:S03]  /*0510*/  I2FP.F32.S32 R0, UR5 ;  /* 0x0000000500007c45 */ /* 0x000fc60008201400 */
[----:B------:R-:W-:-:S04]  /*0520*/  FMUL R5, R4, R4 ;  /* 0x0000000404057220 */ /* 0x000fc80000400000 */
[----:B------:R-:W-:-:S04]  /*0530*/  FFMA R5, R0, R0, R5 ;  /* 0x0000000000057223 */ /* 0x000fc80000000005 */
[----:B------:R-:W-:-:S04]  /*0540*/  FADD R0, R5, 9.9999997171806853657e-10 ;  /* 0x3089705f05007421 */ /* 0x000fc80000000000 */
[----:B------:R0:W2:Y:S01]  /*0550*/  MUFU.RSQ R7, R0 ;  /* 0x0000000000077308 */ /* 0x0000a20000001400 */
[----:B------:R-:W-:-:S04]  /*0560*/  IADD3 R4, PT, PT, R0, -0xd000000, RZ ;  /* 0xf300000000047810 */ /* 0x000fc80007ffe0ff */
[----:B------:R-:W-:-:S13]  /*0570*/  ISETP.GT.U32.AND P0, PT, R4, 0x727fffff, PT ;  /* 0x727fffff0400780c */ /* 0x000fda0003f04070 */
[----:B0-2---:R-:W-:Y:S05]  /*0580*/  @!P0 BRA `(.L_x_111) ;  /* 0x0000000000148947 */ /* 0x005fea0003800000 */
[----:B------:R-:W-:Y:S01]  /*0590*/  BSSY.RECONVERGENT B0, `(.L_x_112) ;  /* 0x0000003000007945 */ /* 0x000fe20003800200 */
[----:B------:R-:W-:-:S07]  /*05a0*/  MOV R13, 0x5c0 ;  /* 0x000005c0000d7802 */ /* 0x000fce0000000f00 */
[----:B-1----:R-:W-:Y:S05]  /*05b0*/  CALL.REL.NOINC `($__internal_6_$__cuda_sm20_sqrt_rn_f32_slowpath) ;  /* 0x0000000000407944 */ /* 0x002fea0003c00000 */
[----:B------:R-:W-:Y:S05]  /*05c0*/  BSYNC.RECONVERGENT B0 ;  /* 0x0000000000007941 */ /* 0x000fea0003800200 */
.L_x_112:
[----:B------:R-:W-:Y:S05]  /*05d0*/  BRA `(.L_x_113) ;  /* 0x0000000000107947 */ /* 0x000fea0003800000 */
.L_x_111:
[----:B------:R-:W-:Y:S01]  /*05e0*/  FMUL.FTZ R9, R0, R7 ;  /* 0x0000000700097220 */ /* 0x000fe20000410000 */
[----:B------:R-:W-:-:S03]  /*05f0*/  FMUL.FTZ R7, R7, 0.5 ;  /* 0x3f00000007077820 */ /* 0x000fc60000410000 */
[----:B------:R-:W-:-:S04]  /*0600*/  FFMA R0, -R9, R9, R0 ;  /* 0x0000000909007223 */ /* 0x000fc80000000100 */
[----:B------:R-:W-:-:S07]  /*0610*/  FFMA R0, R0, R7, R9 ;  /* 0x0000000700007223 */ /* 0x000fce0000000009 */
.L_x_113:
[----:B------:R-:W-:Y:S01]  /*0620*/  FSETP.GTU.AND P0, PT, R5, R6, PT ;  /* 0x000000060500720b */ /* 0x000fe20003f0c000 */
[----:B------:R-:W0:-:S12]  /*0630*/  LDCU UR5, c[0x0][0x39c] ;  /* 0x00007380ff0577ac */ /* 0x000e180008000800 */
[----:B------:R-:W2:Y:S01]  /*0640*/  @!P0 LDC.64 R6, c[0x0][0x380] ;  /* 0x0000e000ff068b82 */ /* 0x000ea20000000a00 */
[----:B0-----:R-:W-:-:S07]  /*0650*/  FMUL R9, R0, UR5 ;  /* 0x0000000500097c20 */ /* 0x001fce0008400000 */
.L_x_114:
[----:B--2---:R-:W-:-:S04]  /*0660*/  @!P0 IMAD.WIDE R4, R3, 0x4, R6 ;  /* 0x0000000403048825 */ /* 0x004fc800078e0206 */
[----:B------:R-:W-:Y:S01]  /*0670*/  IMAD.IADD R3, R2, 0x1, R3 ;  /* 0x0000000102037824 */ /* 0x000fe200078e0203 */
[----:B------:R0:W-:Y:S04]  /*0680*/  @!P0 STG.E desc[UR10][R4.64], R9 ;  /* 0x0000000904008986 */ /* 0x0001e8000c10190a */
[----:B------:R-:W-:-:S13]  /*0690*/  ISETP.GE.AND P1, PT, R3, UR4, PT ;  /* 0x0000000403007c0c */ /* 0x000fda000bf26270 */
[----:B0-----:R-:W-:Y:S05]  /*06a0*/  @!P1 BRA `(.L_x_114) ;  /* 0xfffffffc00ec9947 */ /* 0x001fea000383ffff */
[----:B------:R-:W-:Y:S05]  /*06b0*/  EXIT ;  /* 0x000000000000794d */ /* 0x000fea0003800000 */
        .weak           $__internal_6_$__cuda_sm20_sqrt_rn_f32_slowpath
        .type           $__internal_6_$__cuda_sm20_sqrt_rn_f32_slowpath,@function
        .size           $__internal_6_$__cuda_sm20_sqrt_rn_f32_slowpath,(.L_x_123 - $__internal_6_$__cuda_sm20_sqrt_rn_f32_slowpath)
$__internal_6_$__cuda_sm20_sqrt_rn_f32_slowpath:
[----:B------:R-:W-:-:S13]  /*06c0*/  LOP3.LUT P0, RZ, R0, 0x7fffffff, RZ, 0xc0, !PT ;  /* 0x7fffffff00ff7812 */ /* 0x000fda000780c0ff */
[----:B------:R-:W-:Y:S01]  /*06d0*/  @!P0 MOV R7, R0 ;  /* 0x0000000000078202 */ /* 0x000fe20000000f00 */
        /* <DEDUP_REMOVED lines=11> */
[----:B------:R-:W-:-:S03]  /*0790*/  @P0 FMUL.FTZ R10, R10, 0.5 ;  /* 0x3f0000000a0a0820 */ /* 0x000fc60000410000 */
[----:B------:R-:W-:-:S04]  /*07a0*/  @P0 FADD.FTZ R7, -R12, -RZ ;  /* 0x800000ff0c070221 */ /* 0x000fc80000010100 */
[----:B------:R-:W-:Y:S01]  /*07b0*/  @P0 FFMA R11, R12, R7, R9 ;  /* 0x000000070c0b0223 */ /* 0x000fe20000000009 */
[----:B------:R-:W-:-:S03]  /*07c0*/  @!P0 IMAD.MOV.U32 R7, RZ, RZ, R0 ;  /* 0x000000ffff078224 */ /* 0x000fc600078e0000 */
[----:B------:R-:W-:-:S04]  /*07d0*/  @P0 FFMA R10, R11, R10, R12 ;  /* 0x0000000a0b0a0223 */ /* 0x000fc8000000000c */
[----:B------:R-:W-:-:S07]  /*07e0*/  @P0 FMUL.FTZ R7, R10, 2.3283064365386962891e-10 ;  /* 0x2f8000000a070820 */ /* 0x000fce0000410000 */
.L_x_115:
[----:B------:R-:W-:Y:S01]  /*07f0*/  HFMA2 R11, -RZ, RZ, 0, 0 ;  /* 0x00000000ff0b7431 */ /* 0x000fe200000001ff */
[----:B------:R-:W-:Y:S02]  /*0800*/  MOV R10, R13 ;  /* 0x0000000d000a7202 */ /* 0x000fe40000000f00 */
[----:B------:R-:W-:Y:S02]  /*0810*/  MOV R0, R7 ;  /* 0x0000000700007202 */ /* 0x000fe40000000f00 */
[----:B------:R-:W-:Y:S05]  /*0820*/  RET.REL.NODEC R10 `(_Z33precompute_local_heuristic_kernelPfiiiiif) ;  /* 0xfffffff40af47950 */ /* 0x000fea0003c3ffff */
.L_x_116:
        /* <DEDUP_REMOVED lines=13> */
.L_x_123:


//--------------------- .nv.global.init           --------------------------
	.section	.nv.global.init,"aw",@progbits
	.align	4
.nv.global.init:
	.type		D_DX_DEV,@object
	.size		D_DX_DEV,(D_DY_DEV - D_DX_DEV)
D_DX_DEV:
        /*0000*/ 	.byte	0x01, 0x00, 0x00, 0x00, 0x00, 0x00, 0x00, 0x00, 0xff, 0xff, 0xff, 0xff, 0x00, 0x00, 0x00, 0x00
        /*0010*/ 	.byte	0x01, 0x00, 0x00, 0x00, 0xff, 0xff, 0xff, 0xff, 0xff, 0xff, 0xff, 0xff, 0x01, 0x00, 0x00, 0x00
	.type		D_DY_DEV,@object
	.size		D_DY_DEV,(.L_1 - D_DY_DEV)
D_DY_DEV:
        /*0020*/ 	.byte	0x00, 0x00, 0x00, 0x00, 0x01, 0x00, 0x00, 0x00, 0x00, 0x00, 0x00, 0x00, 0xff, 0xff, 0xff, 0xff
        /*0030*/ 	.byte	0x01, 0x00, 0x00, 0x00, 0x01, 0x00, 0x00, 0x00, 0xff, 0xff, 0xff, 0xff, 0xff, 0xff, 0xff, 0xff
.L_1:


//--------------------- .nv.shared._Z24updateBucketsKernel_HADSPiS_i --------------------------
	.section	.nv.shared._Z24updateBucketsKernel_HADSPiS_i,"aw",@nobits
	.sectionflags	@""
	.align	16
	.zero		1024


//--------------------- .nv.shared.reserved.0     --------------------------
	.section	.nv.shared.reserved.0,"aw",@nobits
	.weak		__nv_reservedSMEM_offset_0_alias
	.size		__nv_reservedSMEM_offset_0_alias, 0, 64
	.other		__nv_reservedSMEM_offset_0_alias,@"STO_CUDA_RESERVED_SHARED STV_DEFAULT"
__nv_reservedSMEM_offset_0_alias:
	.zero		0
	.zero		64


//--------------------- .nv.shared._Z24isBucketEmptyKernel_HADSPiiiS_ --------------------------
	.section	.nv.shared._Z24isBucketEmptyKernel_HADSPiiiS_,"aw",@nobits
	.sectionflags	@""
	.align	16
	.zero		1024


//--------------------- .nv.shared._Z25findNextBucketKernel_HADSPiiiS_ --------------------------
	.section	.nv.shared._Z25findNextBucketKernel_HADSPiiiS_,"aw",@nobits
	.sectionflags	@""
	.align	16
	.zero		1024


//--------------------- .nv.shared._Z26relaxHeavyEdgesHADS_KernelPK18LogicalGridInfoGPUPK20ElevationGridInfoGPUPfPiS6_iS6_S6_ffPKfiiff --------------------------
	.section	.nv.shared._Z26relaxHeavyEdgesHADS_KernelPK18LogicalGridInfoGPUPK20ElevationGridInfoGPUPfPiS6_iS6_S6_ffPKfiiff,"aw",@nobits
	.sectionflags	@""
	.align	16
	.zero		1024


//--------------------- .nv.shared._Z26relaxLightEdgesHADS_KernelPK18LogicalGridInfoGPUPK20ElevationGridInfoGPUPfPiS6_iS6_S6_ffPKfiiff --------------------------
	.section	.nv.shared._Z26relaxLightEdgesHADS_KernelPK18LogicalGridInfoGPUPK20ElevationGridInfoGPUPfPiS6_iS6_S6_ffPKfiiff,"aw",@nobits
	.sectionflags	@""
	.align	16
	.zero		1024


//--------------------- .nv.shared._Z33precompute_local_heuristic_kernelPfiiiiif --------------------------
	.section	.nv.shared._Z33precompute_local_heuristic_kernelPfiiiiif,"aw",@nobits
	.sectionflags	@""
	.align	16
	.zero		1024


//--------------------- .nv.constant0._Z24updateBucketsKernel_HADSPiS_i --------------------------
	.section	.nv.constant0._Z24updateBucketsKernel_HADSPiS_i,"a",@progbits
	.sectionflags	@""
	.align	4
.nv.constant0._Z24updateBucketsKernel_HADSPiS_i:
	.zero		916


//--------------------- .nv.constant0._Z24isBucketEmptyKernel_HADSPiiiS_ --------------------------
	.section	.nv.constant0._Z24isBucketEmptyKernel_HADSPiiiS_,"a",@progbits
	.sectionflags	@""
	.align	4
.nv.constant0._Z24isBucketEmptyKernel_HADSPiiiS_:
	.zero		920


//--------------------- .nv.constant0._Z25findNextBucketKernel_HADSPiiiS_ --------------------------
	.section	.nv.constant0._Z25findNextBucketKernel_HADSPiiiS_,"a",@progbits
	.sectionflags	@""
	.align	4
.nv.constant0._Z25findNextBucketKernel_HADSPiiiS_:
	.zero		920


//--------------------- .nv.constant0._Z26relaxHeavyEdgesHADS_KernelPK18LogicalGridInfoGPUPK20ElevationGridInfoGPUPfPiS6_iS6_S6_ffPKfiiff --------------------------
	.section	.nv.constant0._Z26relaxHeavyEdgesHADS_KernelPK18LogicalGridInfoGPUPK20ElevationGridInfoGPUPfPiS6_iS6_S6_ffPKfiiff,"a",@progbits
	.sectionflags	@""
	.align	4
.nv.constant0._Z26relaxHeavyEdgesHADS_KernelPK18LogicalGridInfoGPUPK20ElevationGridInfoGPUPfPiS6_iS6_S6_ffPKfiiff:
	.zero		992


//--------------------- .nv.constant0._Z26relaxLightEdgesHADS_KernelPK18LogicalGridInfoGPUPK20ElevationGridInfoGPUPfPiS6_iS6_S6_ffPKfiiff --------------------------
	.section	.nv.constant0._Z26relaxLightEdgesHADS_KernelPK18LogicalGridInfoGPUPK20ElevationGridInfoGPUPfPiS6_iS6_S6_ffPKfiiff,"a",@progbits
	.sectionflags	@""
	.align	4
.nv.constant0._Z26relaxLightEdgesHADS_KernelPK18LogicalGridInfoGPUPK20ElevationGridInfoGPUPfPiS6_iS6_S6_ffPKfiiff:
	.zero		992


//--------------------- .nv.constant0._Z33precompute_local_heuristic_kernelPfiiiiif --------------------------
	.section	.nv.constant0._Z33precompute_local_heuristic_kernelPfiiiiif,"a",@progbits
	.sectionflags	@""
	.align	4
.nv.constant0._Z33precompute_local_heuristic_kernelPfiiiiif:
	.zero		928


//--------------------- SYMBOLS --------------------------

	.type		.nv.reservedSmem.offset0,@object
	.size		.nv.reservedSmem.offset0,0x4
	.type		.nv.reservedSmem.cap,@object
	.size		.nv.reservedSmem.cap,0x4
